# CuTe-DSL kernel — source=cudnn_frontend_dsl family=gemm_swiglu_bs
# config = {"ab_dtype": "Float4E2M1FN", "sf_vec": 32, "vector_f32": true, "mma_mn": [128, 128], "cluster_mn": [2, 1]}


// ===== COMPILED SASS (sm_100a) =====

	.target	sm_100a

	.elftype	@"ET_EXEC"


//--------------------- .note.nv.tkinfo           --------------------------
	.section	.note.nv.tkinfo,"",@"SHT_NOTE"
	.sectionflags	@"SHF_NOTE_NV_TKINFO"
	.tkinfo
        /*0018*/ 	.word	0x00000081
        /*0030*/ 	.string	""
        /*0030*/ 	.string	"ptxas"
        /*0030*/ 	.string	"Cuda compilation tools, release 12.9, V12.9.83"
        /*0030*/ 	.string	"Build system must define TOOLS_VERSION_EXTENDED"
        /*0030*/ 	.string	"-O 3 -arch sm_100a "



//--------------------- .note.nv.cuver            --------------------------
	.section	.note.nv.cuver,"",@"SHT_NOTE"
	.sectionflags	@"SHF_NOTE_NV_CUVER"
        /*0018*/ 	.short	0x0001
        /*001a*/ 	.short	0x0064
        /*001c*/ 	.short	0x0001
        /*001e*/ 	.short	0x0000
        /*0020*/ 	.short	0x0001
        /*0022*/ 	.short	0x0000


//--------------------- .nv.info                  --------------------------
	.section	.nv.info,"",@"SHT_CUDA_INFO"
	.align	4


	//----- nvinfo : EIATTR_REGCOUNT
	.align		4
        /*0000*/ 	.byte	0x04, 0x2f
        /*0002*/ 	.short	(.L_4 - .L_3)
	.align		4
.L_3:
        /*0004*/ 	.word	index@(kernel_cutlass_kernel_cudnngemm_swigludense_blockscaled_gemm_persistent_swiglu_interleaved_quantSm100BlockScaledPersistentDenseGemmKernel_object_at__TiledMMA_ThrLayoutVMNK11110000_Permuta_0)
        /*0008*/ 	.word	0x00000065


	//----- nvinfo : EIATTR_FRAME_SIZE
	.align		4
.L_4:
        /*000c*/ 	.byte	0x04, 0x11
        /*000e*/ 	.short	(.L_6 - .L_5)
	.align		4
.L_5:
        /*0010*/ 	.word	index@($__internal_2_$__cuda_sm10x_tcgen05_guardrail_trap_unallocated_columns_being_dealloced)
        /*0014*/ 	.word	0x00000000


	//----- nvinfo : EIATTR_FRAME_SIZE
	.align		4
.L_6:
        /*0018*/ 	.byte	0x04, 0x11
        /*001a*/ 	.short	(.L_8 - .L_7)
	.align		4
.L_7:
        /*001c*/ 	.word	index@($__internal_1_$__cuda_sm10x_tcgen05_guardrail_trap_phase_invalid_during_alloc)
        /*0020*/ 	.word	0x00000000


	//----- nvinfo : EIATTR_FRAME_SIZE
	.align		4
.L_8:
        /*0024*/ 	.byte	0x04, 0x11
        /*0026*/ 	.short	(.L_10 - .L_9)
	.align		4
.L_9:
        /*0028*/ 	.word	index@($__internal_0_$__cuda_sm10x_tcgen05_guardrail_trap_col_being_dealloced_not_returned_by_alloc)
        /*002c*/ 	.word	0x00000000


	//----- nvinfo : EIATTR_FRAME_SIZE
	.align		4
.L_10:
        /*0030*/ 	.byte	0x04, 0x11
        /*0032*/ 	.short	(.L_12 - .L_11)
	.align		4
.L_11:
        /*0034*/ 	.word	index@(kernel_cutlass_kernel_cudnngemm_swigludense_blockscaled_gemm_persistent_swiglu_interleaved_quantSm100BlockScaledPersistentDenseGemmKernel_object_at__TiledMMA_ThrLayoutVMNK11110000_Permuta_0)
        /*0038*/ 	.word	0x00000000


	//----- nvinfo : EIATTR_MIN_STACK_SIZE
	.align		4
.L_12:
        /*003c*/ 	.byte	0x04, 0x12
        /*003e*/ 	.short	(.L_14 - .L_13)
	.align		4
.L_13:
        /*0040*/ 	.word	index@(kernel_cutlass_kernel_cudnngemm_swigludense_blockscaled_gemm_persistent_swiglu_interleaved_quantSm100BlockScaledPersistentDenseGemmKernel_object_at__TiledMMA_ThrLayoutVMNK11110000_Permuta_0)
        /*0044*/ 	.word	0x00000000
.L_14:


//--------------------- .nv.info.kernel_cutlass_kernel_cudnngemm_swigludense_blockscaled_gemm_persistent_swiglu_interleaved_quantSm100BlockScaledPersistentDenseGemmKernel_object_at__TiledMMA_ThrLayoutVMNK11110000_Permuta_0 --------------------------
	.section	.nv.info.kernel_cutlass_kernel_cudnngemm_swigludense_blockscaled_gemm_persistent_swiglu_interleaved_quantSm100BlockScaledPersistentDenseGemmKernel_object_at__TiledMMA_ThrLayoutVMNK11110000_Permuta_0,"",@"SHT_CUDA_INFO"
	.sectionflags	@""
	.align	4


	//----- nvinfo : EIATTR_CUDA_API_VERSION
	.align		4
        /*0000*/ 	.byte	0x04, 0x37
        /*0002*/ 	.short	(.L_16 - .L_15)
.L_15:
        /*0004*/ 	.word	0x00000081


	//----- nvinfo : EIATTR_KPARAM_INFO
	.align		4
.L_16:
        /*0008*/ 	.byte	0x04, 0x17
        /*000a*/ 	.short	(.L_18 - .L_17)
.L_17:
        /*000c*/ 	.word	0x00000000
        /*0010*/ 	.short	0x000b
        /*0012*/ 	.short	0x0364
        /*0014*/ 	.byte	0x00, 0xf0, 0x11, 0x00


	//----- nvinfo : EIATTR_KPARAM_INFO
	.align		4
.L_18:
        /*0018*/ 	.byte	0x04, 0x17
        /*001a*/ 	.short	(.L_20 - .L_19)
.L_19:
        /*001c*/ 	.word	0x00000000
        /*0020*/ 	.short	0x000a
        /*0022*/ 	.short	0x0358
        /*0024*/ 	.byte	0x00, 0xf0, 0x31, 0x00


	//----- nvinfo : EIATTR_KPARAM_INFO
	.align		4
.L_20:
        /*0028*/ 	.byte	0x04, 0x17
        /*002a*/ 	.short	(.L_22 - .L_21)
.L_21:
        /*002c*/ 	.word	0x00000000
        /*0030*/ 	.short	0x0009
        /*0032*/ 	.short	0x034c
        /*0034*/ 	.byte	0x00, 0xf0, 0x31, 0x00


	//----- nvinfo : EIATTR_KPARAM_INFO
	.align		4
.L_22:
        /*0038*/ 	.byte	0x04, 0x17
        /*003a*/ 	.short	(.L_24 - .L_23)
.L_23:
        /*003c*/ 	.word	0x00000000
        /*0040*/ 	.short	0x0008
        /*0042*/ 	.short	0x0340
        /*0044*/ 	.byte	0x00, 0xf0, 0x31, 0x00


	//----- nvinfo : EIATTR_KPARAM_INFO
	.align		4
.L_24:
        /*0048*/ 	.byte	0x04, 0x17
        /*004a*/ 	.short	(.L_26 - .L_25)
.L_25:
        /*004c*/ 	.word	0x00000000
        /*0050*/ 	.short	0x0007
        /*0052*/ 	.short	0x02c0
        /*0054*/ 	.byte	0x00, 0xf0, 0x01, 0x02


	//----- nvinfo : EIATTR_KPARAM_INFO
	.align		4
.L_26:
        /*0058*/ 	.byte	0x04, 0x17
        /*005a*/ 	.short	(.L_28 - .L_27)
.L_27:
        /*005c*/ 	.word	0x00000000
        /*0060*/ 	.short	0x0006
        /*0062*/ 	.short	0x0240
        /*0064*/ 	.byte	0x00, 0xf0, 0x01, 0x02


	//----- nvinfo : EIATTR_KPARAM_INFO
	.align		4
.L_28:
        /*0068*/ 	.byte	0x04, 0x17
        /*006a*/ 	.short	(.L_30 - .L_29)
.L_29:
        /*006c*/ 	.word	0x00000000
        /*0070*/ 	.short	0x0005
        /*0072*/ 	.short	0x01c0
        /*0074*/ 	.byte	0x00, 0xf0, 0x01, 0x02


	//----- nvinfo : EIATTR_KPARAM_INFO
	.align		4
.L_30:
        /*0078*/ 	.byte	0x04, 0x17
        /*007a*/ 	.short	(.L_32 - .L_31)
.L_31:
        /*007c*/ 	.word	0x00000000
        /*0080*/ 	.short	0x0004
        /*0082*/ 	.short	0x0140
        /*0084*/ 	.byte	0x00, 0xf0, 0x01, 0x02


	//----- nvinfo : EIATTR_KPARAM_INFO
	.align		4
.L_32:
        /*0088*/ 	.byte	0x04, 0x17
        /*008a*/ 	.short	(.L_34 - .L_33)
.L_33:
        /*008c*/ 	.word	0x00000000
        /*0090*/ 	.short	0x0003
        /*0092*/ 	.short	0x00c0
        /*0094*/ 	.byte	0x00, 0xf0, 0x01, 0x02


	//----- nvinfo : EIATTR_KPARAM_INFO
	.align		4
.L_34:
        /*0098*/ 	.byte	0x04, 0x17
        /*009a*/ 	.short	(.L_36 - .L_35)
.L_35:
        /*009c*/ 	.word	0x00000000
        /*00a0*/ 	.short	0x0002
        /*00a2*/ 	.short	0x0040
        /*00a4*/ 	.byte	0x00, 0xf0, 0x01, 0x02


	//----- nvinfo : EIATTR_KPARAM_INFO
	.align		4
.L_36:
        /*00a8*/ 	.byte	0x04, 0x17
        /*00aa*/ 	.short	(.L_38 - .L_37)
.L_37:
        /*00ac*/ 	.word	0x00000000
        /*00b0*/ 	.short	0x0001
        /*00b2*/ 	.short	0x000c
        /*00b4*/ 	.byte	0x00, 0xf0, 0x31, 0x00


	//----- nvinfo : EIATTR_KPARAM_INFO
	.align		4
.L_38:
        /*00b8*/ 	.byte	0x04, 0x17
        /*00ba*/ 	.short	(.L_40 - .L_39)
.L_39:
        /*00bc*/ 	.word	0x00000000
        /*00c0*/ 	.short	0x0000
        /*00c2*/ 	.short	0x0000
        /*00c4*/ 	.byte	0x00, 0xf0, 0x31, 0x00


	//----- nvinfo : EIATTR_AT_ENTRY_FRAGMENTS
	.align		4
.L_40:
        /*00c8*/ 	.byte	0x04, 0x4f
        /*00ca*/ 	.short	(.L_42 - .L_41)


	//   ....[0]....
.L_41:
        /*00cc*/ 	.word	0x00000004


	//----- nvinfo : EIATTR_RESERVED_SMEM_USED
	.align		4
.L_42:
        /*00d0*/ 	.byte	0x01, 0x41
	.zero		2


	//----- nvinfo : EIATTR_SPARSE_MMA_MASK
	.align		4
        /*00d4*/ 	.byte	0x03, 0x50
        /*00d6*/ 	.short	0x0000


	//----- nvinfo : EIATTR_TCGEN05_1CTA_USED
	.align		4
        /*00d8*/ 	.byte	0x01, 0x51
	.zero		2


	//----- nvinfo : EIATTR_MAXREG_COUNT
	.align		4
        /*00dc*/ 	.byte	0x03, 0x1b
        /*00de*/ 	.short	0x00ff


	//----- nvinfo : EIATTR_NUM_BARRIERS
	.align		4
        /*00e0*/ 	.byte	0x02, 0x4c
        /*00e2*/ 	.byte	0x03
	.zero		1


	//----- nvinfo : EIATTR_INT_WARP_WIDE_INSTR_OFFSETS
	.align		4
        /*00e4*/ 	.byte	0x04, 0x31
        /*00e6*/ 	.short	(.L_44 - .L_43)


	//   ....[0]....
.L_43:
        /*00e8*/ 	.word	0x00003e40


	//   ....[1]....
        /*00ec*/ 	.word	0x00003e70


	//----- nvinfo : EIATTR_COOP_GROUP_MASK_REGIDS
	.align		4
.L_44:
        /*00f0*/ 	.byte	0x04, 0x29
        /*00f2*/ 	.short	(.L_46 - .L_45)


	//   ....[0]....
.L_45:
        /*00f4*/ 	.word	0xffffffff


	//   ....[1]....
        /*00f8*/ 	.word	0xffffffff


	//   ....[2]....
        /*00fc*/ 	.word	0xffffffff


	//   ....[3]....
        /*0100*/ 	.word	0xffffffff


	//   ....[4]....
        /*0104*/ 	.word	0xffffffff


	//----- nvinfo : EIATTR_COOP_GROUP_INSTR_OFFSETS
	.align		4
.L_46:
        /*0108*/ 	.byte	0x04, 0x28
        /*010a*/ 	.short	(.L_48 - .L_47)


	//   ....[0]....
.L_47:
        /*010c*/ 	.word	0x00000530


	//   ....[1]....
        /*0110*/ 	.word	0x00001b60


	//   ....[2]....
        /*0114*/ 	.word	0x00001e20


	//   ....[3]....
        /*0118*/ 	.word	0x00003cc0


	//   ....[4]....
        /*011c*/ 	.word	0x00003f20


	//----- nvinfo : EIATTR_VRC_CTA_INIT_COUNT
	.align		4
.L_48:
        /*0120*/ 	.byte	0x02, 0x4a
        /*0122*/ 	.byte	0x80
	.zero		1


	//----- nvinfo : EIATTR_MBARRIER_INSTR_OFFSETS
	.align		4
        /*0124*/ 	.byte	0x04, 0x39
        /*0126*/ 	.short	(.L_50 - .L_49)


	//   ....[0]....
.L_49:
        /*0128*/ 	.word	0x00000350
        /*012c*/ 	.word	0x000000ff
        /*0130*/ 	.word	0x00000000
        /*0134*/ 	.short	0x0100
        /*0136*/ 	.byte	0x05
	.zero		1


	//   ....[1]....
        /*0138*/ 	.word	0x00000360
        /*013c*/ 	.word	0x000000ff
        /*0140*/ 	.word	0x00000008
        /*0144*/ 	.short	0x0100
        /*0146*/ 	.byte	0x05
	.zero		1


	//   ....[2]....
        /*0148*/ 	.word	0x00000370
        /*014c*/ 	.word	0x000000ff
        /*0150*/ 	.word	0x00000010
        /*0154*/ 	.short	0x0100
        /*0156*/ 	.byte	0x05
	.zero		1


	//   ....[3]....
        /*0158*/ 	.word	0x00000380
        /*015c*/ 	.word	0x000000ff
        /*0160*/ 	.word	0x00000018
        /*0164*/ 	.short	0x0100
        /*0166*/ 	.byte	0x05
	.zero		1


	//   ....[4]....
        /*0168*/ 	.word	0x00000390
        /*016c*/ 	.word	0x000000ff
        /*0170*/ 	.word	0x00000020
        /*0174*/ 	.short	0x0100
        /*0176*/ 	.byte	0x05
	.zero		1


	//   ....[5]....
        /*0178*/ 	.word	0x000003a0
        /*017c*/ 	.word	0x000000ff
        /*0180*/ 	.word	0x00000028
        /*0184*/ 	.short	0x0100
        /*0186*/ 	.byte	0x05
	.zero		1


	//   ....[6]....
        /*0188*/ 	.word	0x000003b0
        /*018c*/ 	.word	0x000000ff
        /*0190*/ 	.word	0x00000030
        /*0194*/ 	.short	0x0100
        /*0196*/ 	.byte	0x05
	.zero		1


	//   ....[7]....
        /*0198*/ 	.word	0x000003c0
        /*019c*/ 	.word	0x000000ff
        /*01a0*/ 	.word	0x00000038
        /*01a4*/ 	.short	0x0100
        /*01a6*/ 	.byte	0x05
	.zero		1


	//   ....[8]....
        /*01a8*/ 	.word	0x000004a0
        /*01ac*/ 	.word	0x000000ff
        /*01b0*/ 	.word	0x00000040
        /*01b4*/ 	.short	0x0100
        /*01b6*/ 	.byte	0x06
	.zero		1


	//   ....[9]....
        /*01b8*/ 	.word	0x000004b0
        /*01bc*/ 	.word	0x000000ff
        /*01c0*/ 	.word	0x00000048
        /*01c4*/ 	.short	0x0100
        /*01c6*/ 	.byte	0x06
	.zero		1


	//   ....[10]....
        /*01c8*/ 	.word	0x000004c0
        /*01cc*/ 	.word	0x000000ff
        /*01d0*/ 	.word	0x00000050
        /*01d4*/ 	.short	0x0100
        /*01d6*/ 	.byte	0x06
	.zero		1


	//   ....[11]....
        /*01d8*/ 	.word	0x000004d0
        /*01dc*/ 	.word	0x000000ff
        /*01e0*/ 	.word	0x00000058
        /*01e4*/ 	.short	0x0100
        /*01e6*/ 	.byte	0x06
	.zero		1


	//   ....[12]....
        /*01e8*/ 	.word	0x00000940
        /*01ec*/ 	.word	0x000000ff
        /*01f0*/ 	.word	0x00000020
        /*01f4*/ 	.short	0x010a
        /*01f6*/ 	.byte	0x06
	.zero		1


	//   ....[13]....
        /*01f8*/ 	.word	0x00000b70
        /*01fc*/ 	.word	0x000000ff
        /*0200*/ 	.word	0x00000020
        /*0204*/ 	.short	0x010a
        /*0206*/ 	.byte	0x19
	.zero		1


	//   ....[14]....
        /*0208*/ 	.word	0x00000cc0
        /*020c*/ 	.word	0x000000ff
        /*0210*/ 	.word	0x00000020
        /*0214*/ 	.short	0x010a
        /*0216*/ 	.byte	0x21
	.zero		1


	//   ....[15]....
        /*0218*/ 	.word	0x00000fc0
        /*021c*/ 	.word	0x000000ff
        /*0220*/ 	.word	0x00000020
        /*0224*/ 	.short	0x010a
        /*0226*/ 	.byte	0x04
	.zero		1


	//   ....[16]....
        /*0228*/ 	.word	0x00001560
        /*022c*/ 	.word	0x000000ff
        /*0230*/ 	.word	0x00000000
        /*0234*/ 	.short	0x010a
        /*0236*/ 	.byte	0x11
	.zero		1


	//   ....[17]....
        /*0238*/ 	.word	0x00001580
        /*023c*/ 	.word	0x000000ff
        /*0240*/ 	.word	0x00000050
        /*0244*/ 	.short	0x010a
        /*0246*/ 	.byte	0x12
	.zero		1


	//   ....[18]....
        /*0248*/ 	.word	0x000017d0
        /*024c*/ 	.word	0x000000ff
        /*0250*/ 	.word	0x00000000
        /*0254*/ 	.short	0x010a
        /*0256*/ 	.byte	0x11
	.zero		1


	//   ....[19]....
        /*0258*/ 	.word	0x00001930
        /*025c*/ 	.word	0x000000ff
        /*0260*/ 	.word	0x00000000
        /*0264*/ 	.short	0x010a
        /*0266*/ 	.byte	0x11
	.zero		1


	//   ....[20]....
        /*0268*/ 	.word	0x00001ae0
        /*026c*/ 	.word	0x00000002
        /*0270*/ 	.word	0x00000050
        /*0274*/ 	.short	0x010a
        /*0276*/ 	.byte	0xff
	.zero		1


	//   ....[21]....
        /*0278*/ 	.word	0x00002490
        /*027c*/ 	.word	0x000000ff
        /*0280*/ 	.word	0x00000040
        /*0284*/ 	.short	0x010a
        /*0286*/ 	.byte	0x0a
	.zero		1


	//   ....[22]....
        /*0288*/ 	.word	0x00003a40
        /*028c*/ 	.word	0x000000ff
        /*0290*/ 	.word	0x00000050
        /*0294*/ 	.short	0x0101
        /*0296*/ 	.byte	0x0a
	.zero		1


	//   ....[23]....
        /*0298*/ 	.word	0x00003f90
        /*029c*/ 	.word	0x00000002
        /*02a0*/ 	.word	0x00000020
        /*02a4*/ 	.short	0x010a
        /*02a6*/ 	.byte	0xff
	.zero		1


	//   ....[24]....
        /*02a8*/ 	.word	0x00004010
        /*02ac*/ 	.word	0x00000002
        /*02b0*/ 	.word	0x00000020
        /*02b4*/ 	.short	0x010a
        /*02b6*/ 	.byte	0xff
	.zero		1


	//   ....[25]....
        /*02b8*/ 	.word	0x00004090
        /*02bc*/ 	.word	0x00000002
        /*02c0*/ 	.word	0x00000050
        /*02c4*/ 	.short	0x010a
        /*02c6*/ 	.byte	0xff
	.zero		1


	//   ....[26]....
        /*02c8*/ 	.word	0x00004110
        /*02cc*/ 	.word	0x00000002
        /*02d0*/ 	.word	0x00000000
        /*02d4*/ 	.short	0x010a
        /*02d6*/ 	.byte	0xff
	.zero		1


	//   ....[27]....
        /*02d8*/ 	.word	0x00004170
        /*02dc*/ 	.word	0x00000002
        /*02e0*/ 	.word	0x00000050
        /*02e4*/ 	.short	0x010a
        /*02e6*/ 	.byte	0xff
	.zero		1


	//   ....[28]....
        /*02e8*/ 	.word	0x000041e0
        /*02ec*/ 	.word	0x00000002
        /*02f0*/ 	.word	0x00000040
        /*02f4*/ 	.short	0x010a
        /*02f6*/ 	.byte	0xff
	.zero		1


	//----- nvinfo : EIATTR_NUM_MBARRIERS
	.align		4
.L_50:
        /*02f8*/ 	.byte	0x03, 0x38
        /*02fa*/ 	.short	0x000c


	//----- nvinfo : EIATTR_EXIT_INSTR_OFFSETS
	.align		4
        /*02fc*/ 	.byte	0x04, 0x1c
        /*02fe*/ 	.short	(.L_52 - .L_51)


	//   ....[0]....
.L_51:
        /*0300*/ 	.word	0x00001b20


	//   ....[1]....
        /*0304*/ 	.word	0x00003f50


	//----- nvinfo : EIATTR_REQNTID
	.align		4
.L_52:
        /*0308*/ 	.byte	0x04, 0x10
        /*030a*/ 	.short	(.L_54 - .L_53)
.L_53:
        /*030c*/ 	.word	0x000000c0
        /*0310*/ 	.word	0x00000001
        /*0314*/ 	.word	0x00000001


	//----- nvinfo : EIATTR_CRS_STACK_SIZE
	.align		4
.L_54:
        /*0318*/ 	.byte	0x04, 0x1e
        /*031a*/ 	.short	(.L_56 - .L_55)
.L_55:
        /*031c*/ 	.word	0x00000000


	//----- nvinfo : EIATTR_CBANK_PARAM_SIZE
	.align		4
.L_56:
        /*0320*/ 	.byte	0x03, 0x19
        /*0322*/ 	.short	0x0368


	//----- nvinfo : EIATTR_PARAM_CBANK
	.align		4
        /*0324*/ 	.byte	0x04, 0x0a
        /*0326*/ 	.short	(.L_58 - .L_57)
	.align		4
.L_57:
        /*0328*/ 	.word	index@(.nv.constant0.kernel_cutlass_kernel_cudnngemm_swigludense_blockscaled_gemm_persistent_swiglu_interleaved_quantSm100BlockScaledPersistentDenseGemmKernel_object_at__TiledMMA_ThrLayoutVMNK11110000_Permuta_0)
        /*032c*/ 	.short	0x0380
        /*032e*/ 	.short	0x0368


	//----- nvinfo : EIATTR_SW_WAR
	.align		4
.L_58:
        /*0330*/ 	.byte	0x04, 0x36
        /*0332*/ 	.short	(.L_60 - .L_59)
.L_59:
        /*0334*/ 	.word	0x00000008
.L_60:


//--------------------- .nv.compat                --------------------------
	.section	.nv.compat,"",@"SHT_CUDA_COMPAT_INFO"
	.align	4
        /*0000*/ 	.byte	0x02, 0x02, 0x02, 0x00, 0x02, 0x05, 0x05, 0x00, 0x02, 0x03, 0x01, 0x00, 0x02, 0x06, 0x01, 0x00


//--------------------- .nv.callgraph             --------------------------
	.section	.nv.callgraph,"",@"SHT_CUDA_CALLGRAPH"
	.align	4
	.sectionentsize	8
	.align		4
        /*0000*/ 	.word	0x00000000
	.align		4
        /*0004*/ 	.word	0xffffffff
	.align		4
        /*0008*/ 	.word	0x00000000
	.align		4
        /*000c*/ 	.word	0xfffffffe
	.align		4
        /*0010*/ 	.word	0x00000000
	.align		4
        /*0014*/ 	.word	0xfffffffd
	.align		4
        /*0018*/ 	.word	0x00000000
	.align		4
        /*001c*/ 	.word	0xfffffffc


//--------------------- .text.kernel_cutlass_kernel_cudnngemm_swigludense_blockscaled_gemm_persistent_swiglu_interleaved_quantSm100BlockScaledPersistentDenseGemmKernel_object_at__TiledMMA_ThrLayoutVMNK11110000_Permuta_0 --------------------------
	.section	.text.kernel_cutlass_kernel_cudnngemm_swigludense_blockscaled_gemm_persistent_swiglu_interleaved_quantSm100BlockScaledPersistentDenseGemmKernel_object_at__TiledMMA_ThrLayoutVMNK11110000_Permuta_0,"ax",@progbits
	.align	128
        .global         kernel_cutlass_kernel_cudnngemm_swigludense_blockscaled_gemm_persistent_swiglu_interleaved_quantSm100BlockScaledPersistentDenseGemmKernel_object_at__TiledMMA_ThrLayoutVMNK11110000_Permuta_0
        .type           kernel_cutlass_kernel_cudnngemm_swigludense_blockscaled_gemm_persistent_swiglu_interleaved_quantSm100BlockScaledPersistentDenseGemmKernel_object_at__TiledMMA_ThrLayoutVMNK11110000_Permuta_0,@function
        .size           kernel_cutlass_kernel_cudnngemm_swigludense_blockscaled_gemm_persistent_swiglu_interleaved_quantSm100BlockScaledPersistentDenseGemmKernel_object_at__TiledMMA_ThrLayoutVMNK11110000_Permuta_0,(.L_x_50 - kernel_cutlass_kernel_cudnngemm_swigludense_blockscaled_gemm_persistent_swiglu_interleaved_quantSm100BlockScaledPersistentDenseGemmKernel_object_at__TiledMMA_ThrLayoutVMNK11110000_Permuta_0)
        .other          kernel_cutlass_kernel_cudnngemm_swigludense_blockscaled_gemm_persistent_swiglu_interleaved_quantSm100BlockScaledPersistentDenseGemmKernel_object_at__TiledMMA_ThrLayoutVMNK11110000_Permuta_0,@"STO_CUDA_ENTRY STV_DEFAULT"
kernel_cutlass_kernel_cudnngemm_swigludense_blockscaled_gemm_persistent_swiglu_interleaved_quantSm100BlockScaledPersistentDenseGemmKernel_object_at__TiledMMA_ThrLayoutVMNK11110000_Permuta_0:
.text.kernel_cutlass_kernel_cudnngemm_swigludense_blockscaled_gemm_persistent_swiglu_interleaved_quantSm100BlockScaledPersistentDenseGemmKernel_object_at__TiledMMA_ThrLayoutVMNK11110000_Permuta_0:
[----:B------:R-:W1:Y:S01]  /*0000*/  LDC R1, c[0x0][0x37c] ;  /* 0x0000df00ff017b82 */ /* 0x000e620000000800 */
[----:B------:R-:W2:Y:S07]  /*0010*/  S2R R0, SR_TID.X ;  /* 0x0000000000007919 */ /* 0x000eae0000002100 */
[----:B------:R-:W3:Y:S01]  /*0020*/  S2UR UR12, SR_CgaCtaId ;  /* 0x00000000000c79c3 */ /* 0x000ee20000008800 */
[----:B------:R-:W4:Y:S01]  /*0030*/  LDCU.U8 UR7, c[0x0][0x382] ;  /* 0x00007040ff0777ac */ /* 0x000f220008000000 */
[----:B------:R-:W5:Y:S01]  /*0040*/  LDCU.U8 UR4, c[0x0][0x381] ;  /* 0x00007020ff0477ac */ /* 0x000f620008000000 */
[----:B------:R-:W2:Y:S01]  /*0050*/  LDCU UR5, c[0x0][0x36c] ;  /* 0x00006d80ff0577ac */ /* 0x000ea20008000800 */
[----:B------:R-:W-:Y:S01]  /*0060*/  UMOV UR31, 0x1 ;  /* 0x00000001001f7882 */ /* 0x000fe20000000000 */
[----:B----4-:R-:W-:-:S02]  /*0070*/  ULOP3.LUT UR7, UR7, 0x1, URZ, 0xc0, !UPT ;  /* 0x0000000107077892 */ /* 0x010fc4000f8ec0ff */
[----:B-----5:R-:W-:Y:S02]  /*0080*/  ULOP3.LUT UR4, UR4, 0x1, URZ, 0xc0, !UPT ;  /* 0x0000000104047892 */ /* 0x020fe4000f8ec0ff */
[----:B---3--:R-:W-:Y:S02]  /*0090*/  ULEA.HI UR6, UR12, UR12, URZ, 0x1 ;  /* 0x0000000c0c067291 */ /* 0x008fe4000f8f08ff */
[----:B--2---:R-:W-:Y:S02]  /*00a0*/  UISETP.EQ.U32.AND UP2, UPT, UR5, 0x1, UPT ;  /* 0x000000010500788c */ /* 0x004fe4000bf42070 */
[----:B------:R-:W-:Y:S01]  /*00b0*/  ULOP3.LUT UR6, UR6, 0xfffffffe, URZ, 0xc0, !UPT ;  /* 0xfffffffe06067892 */ /* 0x000fe2000f8ec0ff */
[----:B------:R-:W-:Y:S01]  /*00c0*/  SHF.R.U32.HI R2, RZ, 0x5, R0 ;  /* 0x00000005ff027819 */ /* 0x000fe20000011600 */
[----:B------:R-:W-:Y:S02]  /*00d0*/  UISETP.NE.U32.AND UP6, UPT, UR7, 0x1, UPT ;  /* 0x000000010700788c */ /* 0x000fe4000bfc5070 */
[----:B------:R-:W-:Y:S01]  /*00e0*/  UIADD3 UR28, UPT, UPT, -UR6, UR12, URZ ;  /* 0x0000000c061c7290 */ /* 0x000fe2000fffe1ff */
[----:B------:R-:W-:Y:S01]  /*00f0*/  R2UR UR29, R2 ;  /* 0x00000000021d72ca */ /* 0x000fe200000e0000 */
[----:B------:R-:W-:-:S02]  /*0100*/  UISETP.NE.U32.AND UP5, UPT, UR4, 0x1, UPT ;  /* 0x000000010400788c */ /* 0x000fc4000bfa5070 */
[----:B------:R-:W-:-:S10]  /*0110*/  USHF.L.U32 UR31, UR31, UR28, URZ ;  /* 0x0000001c1f1f7299 */ /* 0x000fd400080006ff */
[----:B------:R-:W-:Y:S02]  /*0120*/  UISETP.NE.AND UP4, UPT, UR29, 0x5, UPT ;  /* 0x000000051d00788c */ /* 0x000fe4000bf85270 */
[----:B------:R-:W-:-:S07]  /*0130*/  UISETP.NE.AND UP3, UPT, UR29, URZ, UPT ;  /* 0x000000ff1d00728c */ /* 0x000fce000bf65270 */
[----:B-1----:R-:W-:Y:S05]  /*0140*/  BRA.U UP4, `(.L_x_0) ;  /* 0x0000000104507547 */ /* 0x002fea000b800000 */
[----:B------:R-:W1:Y:S02]  /*0150*/  LDCU.64 UR4, c[0x0][0x348] ;  /* 0x00006900ff0477ac */ /* 0x000e640008000a00 */
[----:B-1----:R-:W-:Y:S02]  /*0160*/  UIADD3 UR16, UP1, UPT, UR4, 0x40, URZ ;  /* 0x0000004004107890 */ /* 0x002fe4000ff3e0ff */
[----:B------:R-:W-:Y:S02]  /*0170*/  UIADD3 UR14, UP0, UPT, UR4, 0xc0, URZ ;  /* 0x000000c0040e7890 */ /* 0x000fe4000ff1e0ff */
[----:B------:R-:W-:Y:S02]  /*0180*/  UIADD3.X UR17, UPT, UPT, URZ, UR5, URZ, UP1, !UPT ;  /* 0x00000005ff117290 */ /* 0x000fe40008ffe4ff */
[----:B------:R-:W-:Y:S02]  /*0190*/  UIADD3 UR10, UP1, UPT, UR4, 0x140, URZ ;  /* 0x00000140040a7890 */ /* 0x000fe4000ff3e0ff */
[----:B------:R-:W-:-:S02]  /*01a0*/  UIADD3.X UR15, UPT, UPT, URZ, UR5, URZ, UP0, !UPT ;  /* 0x00000005ff0f7290 */ /* 0x000fc400087fe4ff */
[----:B------:R-:W-:Y:S02]  /*01b0*/  UIADD3 UR8, UP0, UPT, UR4, 0x1c0, URZ ;  /* 0x000001c004087890 */ /* 0x000fe4000ff1e0ff */
[----:B------:R-:W-:Y:S01]  /*01c0*/  UIADD3.X UR11, UPT, UPT, URZ, UR5, URZ, UP1, !UPT ;  /* 0x00000005ff0b7290 */ /* 0x000fe20008ffe4ff */
[----:B------:R1:W-:Y:S01]  /*01d0*/  UTMACCTL.PF [UR16] ;  /* 0x00000000100079b9 */ /* 0x0003e20008040000 */
[----:B------:R-:W-:-:S03]  /*01e0*/  UIADD3 UR6, UP1, UPT, UR4, 0x240, URZ ;  /* 0x0000024004067890 */ /* 0x000fc6000ff3e0ff */
[----:B------:R1:W-:Y:S01]  /*01f0*/  UTMACCTL.PF [UR14] ;  /* 0x000000000e0079b9 */ /* 0x0003e20008040000 */
[----:B------:R-:W-:-:S03]  /*0200*/  UIADD3.X UR9, UPT, UPT, URZ, UR5, URZ, UP0, !UPT ;  /* 0x00000005ff097290 */ /* 0x000fc600087fe4ff */
[----:B------:R1:W-:Y:S01]  /*0210*/  UTMACCTL.PF [UR10] ;  /* 0x000000000a0079b9 */ /* 0x0003e20008040000 */
[----:B------:R-:W-:Y:S02]  /*0220*/  UIADD3 UR4, UP0, UPT, UR4, 0x2c0, URZ ;  /* 0x000002c004047890 */ /* 0x000fe4000ff1e0ff */
[----:B------:R-:W-:-:S03]  /*0230*/  UIADD3.X UR7, UPT, UPT, URZ, UR5, URZ, UP1, !UPT ;  /* 0x00000005ff077290 */ /* 0x000fc60008ffe4ff */
[----:B------:R1:W-:Y:S01]  /*0240*/  UTMACCTL.PF [UR8] ;  /* 0x00000000080079b9 */ /* 0x0003e20008040000 */
[----:B------:R-:W-:-:S05]  /*0250*/  UIADD3.X UR5, UPT, UPT, URZ, UR5, URZ, UP0, !UPT ;  /* 0x00000005ff057290 */ /* 0x000fca00087fe4ff */
[----:B------:R1:W-:Y:S04]  /*0260*/  UTMACCTL.PF [UR6] ;  /* 0x00000000060079b9 */ /* 0x0003e80008040000 */
[----:B------:R1:W-:Y:S02]  /*0270*/  UTMACCTL.PF [UR4] ;  /* 0x00000000040079b9 */ /* 0x0003e40008040000 */
[----:B-1----:R-:W-:Y:S01]  /*0280*/  NOP ;  /* 0x0000000000007918 */ /* 0x002fe20000000000 */
.L_x_0:
[----:B------:R-:W-:Y:S05]  /*0290*/  BRA.U UP3, `(.L_x_1) ;  /* 0x0000000103507547 */ /* 0x000fea000b800000 */
[----:B------:R-:W-:Y:S01]  /*02a0*/  UMOV UR5, 0x400 ;  /* 0x0000040000057882 */ /* 0x000fe20000000000 */
[----:B------:R-:W-:Y:S01]  /*02b0*/  UMOV UR6, 0x1 ;  /* 0x0000000100067882 */ /* 0x000fe20000000000 */
[----:B------:R-:W-:Y:S02]  /*02c0*/  ULEA UR5, UR12, UR5, 0x18 ;  /* 0x000000050c057291 */ /* 0x000fe4000f8ec0ff */
[----:B------:R-:W-:-:S04]  /*02d0*/  UIADD3 UR6, UPT, UPT, -UR6, 0x100000, URZ ;  /* 0x0010000006067890 */ /* 0x000fc8000fffe1ff */
[----:B------:R-:W-:Y:S02]  /*02e0*/  USHF.L.U32 UR7, UR6, 0xb, URZ ;  /* 0x0000000b06077899 */ /* 0x000fe400080006ff */
[----:B------:R-:W-:Y:S01]  /*02f0*/  USHF.L.U32 UR6, UR6, 0x1, URZ ;  /* 0x0000000106067899 */ /* 0x000fe200080006ff */
[----:B------:R-:W-:Y:S02]  /*0300*/  UMOV UR4, 0x2 ;  /* 0x0000000200047882 */ /* 0x000fe40000000000 */
[----:B------:R-:W-:-:S04]  /*0310*/  UIADD3 UR8, UPT, UPT, -UR4, 0x100000, URZ ;  /* 0x0010000004087890 */ /* 0x000fc8000fffe1ff */
[----:B------:R-:W-:Y:S02]  /*0320*/  USHF.L.U32 UR9, UR8, 0xb, URZ ;  /* 0x0000000b08097899 */ /* 0x000fe400080006ff */
[----:B------:R-:W-:Y:S01]  /*0330*/  USHF.L.U32 UR8, UR8, 0x1, URZ ;  /* 0x0000000108087899 */ /* 0x000fe200080006ff */
[----:B------:R-:W1:Y:S02]  /*0340*/  FENCE.VIEW.ASYNC.S ;  /* 0x00000000000073c6 */ /* 0x000e640000000000 */
[----:B-1----:R1:W2:Y:S01]  /*0350*/  SYNCS.EXCH.64 URZ, [UR5], UR6 ;  /* 0x0000000605ff75b2 */ /* 0x0022a20008000100 */
[----:B------:R1:W3:Y:S01]  /*0360*/  SYNCS.EXCH.64 URZ, [UR5+0x8], UR6 ;  /* 0x0000080605ff75b2 */ /* 0x0002e20008000100 */
[----:B------:R1:W4:Y:S01]  /*0370*/  SYNCS.EXCH.64 URZ, [UR5+0x10], UR6 ;  /* 0x0000100605ff75b2 */ /* 0x0003220008000100 */
[----:B------:R1:W5:Y:S06]  /*0380*/  SYNCS.EXCH.64 URZ, [UR5+0x18], UR6 ;  /* 0x0000180605ff75b2 */ /* 0x00036c0008000100 */
[----:B------:R1:W1:Y:S01]  /*0390*/  SYNCS.EXCH.64 URZ, [UR5+0x20], UR8 ;  /* 0x0000200805ff75b2 */ /* 0x0002620008000100 */
[----:B------:R1:W1:Y:S01]  /*03a0*/  SYNCS.EXCH.64 URZ, [UR5+0x28], UR8 ;  /* 0x0000280805ff75b2 */ /* 0x0002620008000100 */
[----:B------:R1:W1:Y:S01]  /*03b0*/  SYNCS.EXCH.64 URZ, [UR5+0x30], UR8 ;  /* 0x0000300805ff75b2 */ /* 0x0002620008000100 */
[----:B------:R1:W1:Y:S01]  /*03c0*/  SYNCS.EXCH.64 URZ, [UR5+0x38], UR8 ;  /* 0x0000380805ff75b2 */ /* 0x0002620008000100 */
[----:B------:R-:W-:Y:S01]  /*03d0*/  NOP ;  /* 0x0000000000007918 */ /* 0x000fe20000000000 */
.L_x_1:
[----:B------:R-:W-:Y:S05]  /*03e0*/  BRA.U UP3, `(.L_x_2) ;  /* 0x0000000103407547 */ /* 0x000fea000b800000 */
[----:B-1----:R-:W-:Y:S01]  /*03f0*/  UMOV UR6, 0x400 ;  /* 0x0000040000067882 */ /* 0x002fe20000000000 */
[----:B------:R-:W-:Y:S01]  /*0400*/  UMOV UR5, 0x1 ;  /* 0x0000000100057882 */ /* 0x000fe20000000000 */
[----:B------:R-:W-:Y:S01]  /*0410*/  UMOV UR4, 0x4 ;  /* 0x0000000400047882 */ /* 0x000fe20000000000 */
[----:B------:R-:W-:Y:S02]  /*0420*/  ULEA UR6, UR12, UR6, 0x18 ;  /* 0x000000060c067291 */ /* 0x000fe4000f8ec0ff */
[----:B------:R-:W-:-:S04]  /*0430*/  UIADD3 UR8, UPT, UPT, -UR5, 0x100000, URZ ;  /* 0x0010000005087890 */ /* 0x000fc8000fffe1ff */
[----:B------:R-:W-:Y:S02]  /*0440*/  USHF.L.U32 UR9, UR8, 0xb, URZ ;  /* 0x0000000b08097899 */ /* 0x000fe400080006ff */
[----:B------:R-:W-:Y:S02]  /*0450*/  USHF.L.U32 UR8, UR8, 0x1, URZ ;  /* 0x0000000108087899 */ /* 0x000fe400080006ff */
[----:B------:R-:W-:-:S04]  /*0460*/  UIADD3 UR4, UPT, UPT, -UR4, 0x100000, URZ ;  /* 0x0010000004047890 */ /* 0x000fc8000fffe1ff */
[----:B------:R-:W-:Y:S02]  /*0470*/  USHF.L.U32 UR5, UR4, 0xb, URZ ;  /* 0x0000000b04057899 */ /* 0x000fe400080006ff */
[----:B------:R-:W-:Y:S01]  /*0480*/  USHF.L.U32 UR4, UR4, 0x1, URZ ;  /* 0x0000000104047899 */ /* 0x000fe200080006ff */
[----:B------:R-:W1:Y:S03]  /*0490*/  FENCE.VIEW.ASYNC.S ;  /* 0x00000000000073c6 */ /* 0x000e660000000000 */
[----:B-1----:R1:W5:Y:S01]  /*04a0*/  SYNCS.EXCH.64 URZ, [UR6+0x40], UR8 ;  /* 0x0000400806ff75b2 */ /* 0x0023620008000100 */
[----:B------:R1:W4:Y:S07]  /*04b0*/  SYNCS.EXCH.64 URZ, [UR6+0x48], UR8 ;  /* 0x0000480806ff75b2 */ /* 0x00032e0008000100 */
[----:B------:R1:W3:Y:S01]  /*04c0*/  SYNCS.EXCH.64 URZ, [UR6+0x50], UR4 ;  /* 0x0000500406ff75b2 */ /* 0x0002e20008000100 */
[----:B------:R1:W2:Y:S01]  /*04d0*/  SYNCS.EXCH.64 URZ, [UR6+0x58], UR4 ;  /* 0x0000580406ff75b2 */ /* 0x0002a20008000100 */
[----:B------:R-:W-:Y:S01]  /*04e0*/  NOP ;  /* 0x0000000000007918 */ /* 0x000fe20000000000 */
.L_x_2:
[----:B------:R-:W-:Y:S01]  /*04f0*/  NOP ;  /* 0x0000000000007918 */ /* 0x000fe20000000000 */
[----:B------:R-:W-:Y:S05]  /*0500*/  BRA.U !UP2, `(.L_x_3) ;  /* 0x000000010a087547 */ /* 0x000fea000b800000 */
[----:B-12345:R-:W-:Y:S01]  /*0510*/  UCGABAR_ARV ;  /* 0x00000000000079c7 */ /* 0x03efe20008000000 */
[----:B------:R-:W-:Y:S05]  /*0520*/  BRA `(.L_x_4) ;  /* 0x0000000000047947 */ /* 0x000fea0003800000 */
.L_x_3:
[----:B-12345:R-:W-:Y:S01]  /*0530*/  NOP ;  /* 0x0000000000007918 */ /* 0x03efe20000000000 */
.L_x_4:
[----:B------:R-:W-:Y:S05]  /*0540*/  BRA.U !UP2, `(.L_x_5) ;  /* 0x000000010a0c7547 */ /* 0x000fea000b800000 */
[----:B------:R-:W-:Y:S01]  /*0550*/  UCGABAR_WAIT ;  /* 0x0000000000007dc7 */ /* 0x000fe20008000000 */
[----:B------:R-:W-:Y:S01]  /*0560*/  CCTL.IVALL ;  /* 0x00000000ff00798f */ /* 0x000fe20002000000 */
[----:B------:R-:W-:Y:S05]  /*0570*/  BRA `(.L_x_6) ;  /* 0x0000000000047947 */ /* 0x000fea0003800000 */
.L_x_5:
[----:B------:R-:W-:Y:S06]  /*0580*/  BAR.SYNC.DEFER_BLOCKING 0x0 ;  /* 0x0000000000007b1d */ /* 0x000fec0000010000 */
.L_x_6:
[----:B------:R-:W1:Y:S01]  /*0590*/  LDCU.U8 UR23, c[0x0][0x6c8] ;  /* 0x0000d900ff1777ac */ /* 0x000e620008000000 */
[----:B------:R-:W2:Y:S01]  /*05a0*/  LDCU.U8 UR22, c[0x0][0x6c9] ;  /* 0x0000d920ff1677ac */ /* 0x000ea20008000000 */
[----:B------:R-:W3:Y:S01]  /*05b0*/  LDCU.U8 UR21, c[0x0][0x6d4] ;  /* 0x0000da80ff1577ac */ /* 0x000ee20008000000 */
[----:B------:R-:W4:Y:S01]  /*05c0*/  LDCU.U8 UR15, c[0x0][0x6d5] ;  /* 0x0000daa0ff0f77ac */ /* 0x000f220008000000 */
[----:B------:R-:W5:Y:S01]  /*05d0*/  LDCU.U8 UR14, c[0x0][0x6e0] ;  /* 0x0000dc00ff0e77ac */ /* 0x000f620008000000 */
[----:B------:R-:W1:Y:S01]  /*05e0*/  LDCU.U8 UR13, c[0x0][0x6e1] ;  /* 0x0000dc20ff0d77ac */ /* 0x000e620008000000 */
[----:B------:R-:W-:Y:S05]  /*05f0*/  BRA.U UP4, `(.L_x_7) ;  /* 0x0000000904847547 */ /* 0x000fea000b800000 */
[----:B------:R-:W5:Y:S01]  /*0600*/  S2UR UR40, SR_CTAID.Z ;  /* 0x00000000002879c3 */ /* 0x000f620000002700 */
[----:B------:R-:W-:Y:S01]  /*0610*/  UMOV UR39, 0x1 ;  /* 0x0000000100277882 */ /* 0x000fe20000000000 */
[----:B------:R-:W-:Y:S01]  /*0620*/  UMOV UR38, URZ ;  /* 0x000000ff00267c82 */ /* 0x000fe20008000000 */
[----:B-----5:R-:W-:-:S09]  /*0630*/  UISETP.GT.U32.AND UP0, UPT, UR40, 0x1ff, UPT ;  /* 0x000001ff2800788c */ /* 0x020fd2000bf04070 */
[----:B------:R-:W-:Y:S05]  /*0640*/  BRA.U UP0, `(.L_x_8) ;  /* 0x0000000900147547 */ /* 0x000fea000b800000 */
[----:B------:R-:W5:Y:S01]  /*0650*/  LDCU.64 UR6, c[0x0][0x6c0] ;  /* 0x0000d800ff0677ac */ /* 0x000f620008000a00 */
[----:B------:R-:W4:Y:S01]  /*0660*/  S2UR UR34, SR_CgaCtaId ;  /* 0x00000000002279c3 */ /* 0x000f220000008800 */
[----:B------:R-:W3:Y:S01]  /*0670*/  LDCU UR8, c[0x0][0x6d0] ;  /* 0x0000da00ff0877ac */ /* 0x000ee20008000800 */
[----:B------:R-:W-:-:S06]  /*0680*/  UMOV UR16, 0x400 ;  /* 0x0000040000107882 */ /* 0x000fcc0000000000 */
[----:B------:R-:W2:Y:S01]  /*0690*/  S2UR UR35, SR_CTAID.X ;  /* 0x00000000002379c3 */ /* 0x000ea20000002500 */
[----:B------:R-:W1:Y:S01]  /*06a0*/  LDCU.64 UR50, c[0x0][0x348] ;  /* 0x00006900ff3277ac */ /* 0x000e620008000a00 */
[----:B------:R-:W-:Y:S01]  /*06b0*/  UMOV UR38, URZ ;  /* 0x000000ff00267c82 */ /* 0x000fe20008000000 */
[----:B------:R-:W-:Y:S01]  /*06c0*/  UMOV UR39, 0x1 ;  /* 0x0000000100277882 */ /* 0x000fe20000000000 */
[----:B-----5:R-:W-:-:S04]  /*06d0*/  UIMAD.WIDE.U32 UR4, UR40, UR7, URZ ;  /* 0x00000007280472a5 */ /* 0x020fc8000f8e00ff */
[----:B------:R-:W-:Y:S02]  /*06e0*/  UIADD3 UR4, UPT, UPT, UR40, -UR5, URZ ;  /* 0x8000000528047290 */ /* 0x000fe4000fffe0ff */
[----:B----4-:R-:W-:Y:S02]  /*06f0*/  ULEA UR34, UR34, UR16, 0x18 ;  /* 0x0000001022227291 */ /* 0x010fe4000f8ec0ff */
[----:B-1----:R-:W-:-:S04]  /*0700*/  USHF.R.U32.HI UR4, URZ, UR23, UR4 ;  /* 0x00000017ff047299 */ /* 0x002fc80008011604 */
[----:B------:R-:W-:-:S04]  /*0710*/  UIADD3 UR4, UPT, UPT, UR5, UR4, URZ ;  /* 0x0000000405047290 */ /* 0x000fc8000fffe0ff */
[----:B--2---:R-:W-:-:S04]  /*0720*/  USHF.R.U32.HI UR4, URZ, UR22, UR4 ;  /* 0x00000016ff047299 */ /* 0x004fc80008011604 */
[----:B------:R-:W-:-:S04]  /*0730*/  UIADD3 UR4, UPT, UPT, -UR4, URZ, URZ ;  /* 0x000000ff04047290 */ /* 0x000fc8000fffe1ff */
[----:B------:R-:W-:-:S04]  /*0740*/  UIMAD UR6, UR4, UR6, UR40 ;  /* 0x00000006040672a4 */ /* 0x000fc8000f8e0228 */
[----:B---3--:R-:W-:-:S03]  /*0750*/  UIMAD.WIDE.U32 UR8, UR6, UR8, URZ ;  /* 0x00000008060872a5 */ /* 0x008fc6000f8e00ff */
[----:B------:R-:W1:Y:S04]  /*0760*/  LDCU.64 UR4, c[0x0][0x6d8] ;  /* 0x0000db00ff0477ac */ /* 0x000e680008000a00 */
[----:B------:R-:W-:Y:S02]  /*0770*/  UMOV UR7, UR9 ;  /* 0x0000000900077c82 */ /* 0x000fe40008000000 */
[----:B------:R-:W-:Y:S02]  /*0780*/  UIADD3 UR12, UPT, UPT, UR6, -UR7, URZ ;  /* 0x80000007060c7290 */ /* 0x000fe4000fffe0ff */
[----:B------:R-:W2:Y:S02]  /*0790*/  LDCU UR9, c[0x0][0x374] ;  /* 0x00006e80ff0977ac */ /* 0x000ea40008000800 */
[----:B------:R-:W-:Y:S01]  /*07a0*/  USHF.R.U32.HI UR12, URZ, UR21, UR12 ;  /* 0x00000015ff0c7299 */ /* 0x000fe2000801160c */
[----:B------:R-:W2:Y:S03]  /*07b0*/  LDCU UR8, c[0x0][0x370] ;  /* 0x00006e00ff0877ac */ /* 0x000ea60008000800 */
[----:B------:R-:W-:Y:S01]  /*07c0*/  UIADD3 UR12, UPT, UPT, UR7, UR12, URZ ;  /* 0x0000000c070c7290 */ /* 0x000fe2000fffe0ff */
[----:B------:R-:W3:Y:S03]  /*07d0*/  LDCU UR7, c[0x0][0x378] ;  /* 0x00006f00ff0777ac */ /* 0x000ee60008000800 */
[----:B------:R-:W-:-:S04]  /*07e0*/  USHF.R.U32.HI UR12, URZ, UR15, UR12 ;  /* 0x0000000fff0c7299 */ /* 0x000fc8000801160c */
[----:B-1----:R-:W-:Y:S01]  /*07f0*/  UIMAD.WIDE.U32 UR10, UR12, UR5, URZ ;  /* 0x000000050c0a72a5 */ /* 0x002fe2000f8e00ff */
[----:B------:R-:W1:Y:S03]  /*0800*/  LDCU UR5, c[0x0][0x6cc] ;  /* 0x0000d980ff0577ac */ /* 0x000e660008000800 */
[----:B------:R-:W-:Y:S02]  /*0810*/  UIADD3 UR10, UPT, UPT, UR12, -UR11, URZ ;  /* 0x8000000b0c0a7290 */ /* 0x000fe4000fffe0ff */
[----:B--2---:R-:W-:Y:S02]  /*0820*/  UIMAD UR8, UR9, UR8, URZ ;  /* 0x00000008090872a4 */ /* 0x004fe4000f8e02ff */
[----:B------:R-:W-:Y:S02]  /*0830*/  USHF.R.U32.HI UR10, URZ, UR14, UR10 ;  /* 0x0000000eff0a7299 */ /* 0x000fe4000801160a */
[----:B---3--:R-:W-:-:S02]  /*0840*/  UIMAD UR8, UR8, UR7, URZ ;  /* 0x00000007080872a4 */ /* 0x008fc4000f8e02ff */
[----:B------:R-:W-:Y:S02]  /*0850*/  UIADD3 UR10, UPT, UPT, UR11, UR10, URZ ;  /* 0x0000000a0b0a7290 */ /* 0x000fe4000fffe0ff */
[----:B------:R-:W-:Y:S02]  /*0860*/  ULEA.HI UR37, UR8, UR8, URZ, 0x1 ;  /* 0x0000000808257291 */ /* 0x000fe4000f8f08ff */
[----:B------:R-:W-:Y:S02]  /*0870*/  USHF.R.U32.HI UR7, URZ, UR13, UR10 ;  /* 0x0000000dff077299 */ /* 0x000fe4000801160a */
[----:B------:R-:W-:Y:S02]  /*0880*/  UIADD3 UR8, UPT, UPT, -UR12, URZ, URZ ;  /* 0x000000ff0c087290 */ /* 0x000fe4000fffe1ff */
[----:B------:R-:W-:Y:S02]  /*0890*/  UIADD3 UR7, UPT, UPT, -UR7, URZ, URZ ;  /* 0x000000ff07077290 */ /* 0x000fe4000fffe1ff */
[----:B------:R-:W-:-:S02]  /*08a0*/  USHF.R.S32.HI UR37, URZ, 0x1, UR37 ;  /* 0x00000001ff257899 */ /* 0x000fc40008011425 */
[----:B-1----:R-:W-:Y:S02]  /*08b0*/  UIMAD UR5, UR8, UR5, UR6 ;  /* 0x00000005080572a4 */ /* 0x002fe4000f8e0206 */
[----:B------:R-:W-:-:S12]  /*08c0*/  UIMAD UR12, UR7, UR4, UR12 ;  /* 0x00000004070c72a4 */ /* 0x000fd8000f8e020c */
.L_x_12:
[----:B------:R-:W-:Y:S01]  /*08d0*/  USHF.L.U32 UR4, UR39, 0x1f, URZ ;  /* 0x0000001f27047899 */ /* 0x000fe200080006ff */
[----:B------:R-:W-:Y:S01]  /*08e0*/  HFMA2 R3, -RZ, RZ, 0, -0.0001220703125 ;  /* 0x00008800ff037431 */ /* 0x000fe200000001ff */
[----:B------:R-:W-:Y:S02]  /*08f0*/  ULEA UR6, UR38, UR34, 0x3 ;  /* 0x0000002226067291 */ /* 0x000fe4000f8e18ff */
[----:B------:R-:W-:Y:S02]  /*0900*/  UIADD3 UR20, UPT, UPT, UR5, UR5, URZ ;  /* 0x0000000505147290 */ /* 0x000fe4000fffe0ff */
[----:B------:R-:W-:Y:S01]  /*0910*/  MOV R2, UR4 ;  /* 0x0000000400027c02 */ /* 0x000fe20008000f00 */
[----:B------:R-:W-:Y:S02]  /*0920*/  ULEA UR7, UR12, UR28, 0x1 ;  /* 0x0000001c0c077291 */ /* 0x000fe4000f8e08ff */
[----:B------:R-:W-:Y:S02]  /*0930*/  UIADD3 UR48, UP3, UPT, UR50, 0x40, URZ ;  /* 0x0000004032307890 */ /* 0x000fe4000ff7e0ff */
[----:B----4-:R1:W2:Y:S01]  /*0940*/  SYNCS.PHASECHK.TRANS64.TRYWAIT P2, [UR6+0x20], R2 ;  /* 0x00002002ff0075a7 */ /* 0x0102a20008041106 */
[----:B------:R-:W-:-:S02]  /*0950*/  UIADD3 UR46, UP2, UPT, UR50, 0xc0, URZ ;  /* 0x000000c0322e7890 */ /* 0x000fc4000ff5e0ff */
[----:B------:R-:W-:Y:S02]  /*0960*/  UIADD3 UR44, UP1, UPT, UR50, 0x140, URZ ;  /* 0x00000140322c7890 */ /* 0x000fe4000ff3e0ff */
[----:B------:R-:W-:Y:S02]  /*0970*/  UIADD3 UR42, UP0, UPT, UR50, 0x1c0, URZ ;  /* 0x000001c0322a7890 */ /* 0x000fe4000ff1e0ff */
[----:B------:R-:W-:Y:S02]  /*0980*/  ULOP3.LUT UR20, UR20, 0x1, UR35, 0xf8, !UPT ;  /* 0x0000000114147892 */ /* 0x000fe4000f8ef823 */
[----:B------:R-:W-:Y:S02]  /*0990*/  UIADD3.X UR49, UPT, UPT, URZ, UR51, URZ, UP3, !UPT ;  /* 0x00000033ff317290 */ /* 0x000fe40009ffe4ff */
[----:B------:R-:W-:Y:S02]  /*09a0*/  UIADD3.X UR47, UPT, UPT, URZ, UR51, URZ, UP2, !UPT ;  /* 0x00000033ff2f7290 */ /* 0x000fe400097fe4ff */
[----:B------:R-:W-:-:S02]  /*09b0*/  UIADD3.X UR45, UPT, UPT, URZ, UR51, URZ, UP1, !UPT ;  /* 0x00000033ff2d7290 */ /* 0x000fc40008ffe4ff */
[----:B------:R-:W-:Y:S02]  /*09c0*/  UIADD3.X UR43, UPT, UPT, URZ, UR51, URZ, UP0, !UPT ;  /* 0x00000033ff2b7290 */ /* 0x000fe400087fe4ff */
[----:B------:R-:W-:Y:S02]  /*09d0*/  USHF.L.U32 UR7, UR7, 0x6, URZ ;  /* 0x0000000607077899 */ /* 0x000fe400080006ff */
[----:B------:R-:W-:Y:S01]  /*09e0*/  USHF.L.U32 UR27, UR20, 0x7, URZ ;  /* 0x00000007141b7899 */ /* 0x000fe200080006ff */
[----:B------:R-:W-:Y:S01]  /*09f0*/  UMOV UR36, URZ ;  /* 0x000000ff00247c82 */ /* 0x000fe20008000000 */
[----:B------:R-:W-:Y:S01]  /*0a00*/  UMOV UR18, URZ ;  /* 0x000000ff00127c82 */ /* 0x000fe20008000000 */
[----:B------:R-:W-:-:S09]  /*0a10*/  UMOV UR10, URZ ;  /* 0x000000ff000a7c82 */ /* 0x000fd20008000000 */
.L_x_11:
[----:B---3--:R-:W-:Y:S02]  /*0a20*/  USHF.L.U32 UR24, UR38, 0xf, URZ ;  /* 0x0000000f26187899 */ /* 0x008fe400080006ff */
[----:B------:R-:W-:Y:S02]  /*0a30*/  UIADD3 UR4, UPT, UPT, UR38, 0x1, URZ ;  /* 0x0000000126047890 */ /* 0x000fe4000fffe0ff */
[----:B------:R-:W-:Y:S02]  /*0a40*/  ULEA UR25, UR38, UR34, 0x3 ;  /* 0x0000002226197291 */ /* 0x000fe4000f8e18ff */
[----:B------:R-:W-:Y:S02]  /*0a50*/  USHF.L.U32 UR26, UR36, 0x8, URZ ;  /* 0x00000008241a7899 */ /* 0x000fe400080006ff */
[----:B------:R-:W-:Y:S02]  /*0a60*/  USHF.L.U32 UR16, UR38, 0xa, URZ ;  /* 0x0000000a26107899 */ /* 0x000fe400080006ff */
[----:B------:R-:W-:-:S02]  /*0a70*/  UIADD3 UR19, UPT, UPT, UR36, UR36, URZ ;  /* 0x0000002424137290 */ /* 0x000fc4000fffe0ff */
[----:B------:R-:W-:Y:S02]  /*0a80*/  USHF.R.S32.HI UR24, URZ, 0x1, UR24 ;  /* 0x00000001ff187899 */ /* 0x000fe40008011418 */
[----:B------:R-:W-:Y:S02]  /*0a90*/  UISETP.NE.AND UP1, UPT, UR4, 0x4, UPT ;  /* 0x000000040400788c */ /* 0x000fe4000bf25270 */
[----:B------:R-:W-:Y:S02]  /*0aa0*/  ULEA UR8, UR28, UR16, 0x9 ;  /* 0x000000101c087291 */ /* 0x000fe4000f8e48ff */
[----:B------:R-:W-:Y:S02]  /*0ab0*/  UIADD3 UR16, UPT, UPT, UR34, 0x34400, UR16 ;  /* 0x0003440022107890 */ /* 0x000fe4000fffe010 */
[----:B------:R-:W-:Y:S02]  /*0ac0*/  UIADD3 UR11, UPT, UPT, UR28, UR19, URZ ;  /* 0x000000131c0b7290 */ /* 0x000fe4000fffe0ff */
[----:B------:R-:W-:-:S02]  /*0ad0*/  ULEA UR9, UR28, UR24, 0xd ;  /* 0x000000181c097291 */ /* 0x000fc4000f8e68ff */
[----:B------:R-:W-:Y:S02]  /*0ae0*/  USEL UR38, UR4, URZ, UP1 ;  /* 0x000000ff04267287 */ /* 0x000fe40008800000 */
[----:B------:R-:W-:Y:S01]  /*0af0*/  UISETP.GT.U32.AND UP0, UPT, UR36, 0xe, UPT ;  /* 0x0000000e2400788c */ /* 0x000fe2000bf04070 */
[----:B------:R-:W-:Y:S01]  /*0b00*/  UMOV UR30, 0x30000 ;  /* 0x00030000001e7882 */ /* 0x000fe20000000000 */
[----:B------:R-:W-:Y:S01]  /*0b10*/  UMOV UR5, UR25 ;  /* 0x0000001900057c82 */ /* 0x000fe20008000000 */
[----:B------:R-:W-:Y:S01]  /*0b20*/  UMOV UR6, UR26 ;  /* 0x0000001a00067c82 */ /* 0x000fe20008000000 */
[----:B------:R-:W-:Y:S01]  /*0b30*/  UMOV UR17, UR25 ;  /* 0x0000001900117c82 */ /* 0x000fe20008000000 */
[----:B--2-4-:R-:W-:Y:S06]  /*0b40*/  @P2 BRA `(.L_x_9) ;  /* 0x0000000000102947 */ /* 0x014fec0003800000 */
[----:B------:R-:W-:-:S06]  /*0b50*/  USHF.L.U32 UR4, UR39, 0x1f, URZ ;  /* 0x0000001f27047899 */ /* 0x000fcc00080006ff */
[----:B-1----:R-:W-:-:S04]  /*0b60*/  MOV R2, UR4 ;  /* 0x0000000400027c02 */ /* 0x002fc80008000f00 */
[----:B------:R-:W1:Y:S02]  /*0b70*/  SYNCS.PHASECHK.TRANS64.TRYWAIT P0, [UR25+0x20], R2 ;  /* 0x00002002ff0075a7 */ /* 0x000e640008001119 */
[----:B-1----:R-:W-:Y:S05]  /*0b80*/  @!P0 BRA `(.L_x_10) ;  /* 0x0000003000f48947 */ /* 0x002fea0003800000 */
.L_x_9:
[----:B------:R-:W-:Y:S02]  /*0b90*/  ELECT P1, URZ, PT ;  /* 0x0000000000ff782f */ /* 0x000fe40003820000 */
[----:B------:R-:W-:Y:S01]  /*0ba0*/  PLOP3.LUT P0, PT, PT, PT, UP0, 0x80, 0x8 ;  /* 0x000000000008781c */ /* 0x000fe20003f0f008 */
[----:B------:R-:W-:Y:S01]  /*0bb0*/  USEL UR4, URZ, 0x1, UP1 ;  /* 0x00000001ff047887 */ /* 0x000fe20008800000 */
[----:B------:R-:W-:Y:S01]  /*0bc0*/  PLOP3.LUT P2, PT, PT, PT, PT, 0x80, 0x8 ;  /* 0x000000000008781c */ /* 0x000fe20003f4f070 */
[----:B------:R-:W-:Y:S02]  /*0bd0*/  UIADD3 UR24, UPT, UPT, UR34, 0x14400, UR24 ;  /* 0x0001440022187890 */ /* 0x000fe4000fffe018 */
[----:B------:R-:W-:Y:S02]  /*0be0*/  ULOP3.LUT UR39, UR39, UR4, URZ, 0x3c, !UPT ;  /* 0x0000000427277292 */ /* 0x000fe4000f8e3cff */
[----:B------:R-:W-:Y:S02]  /*0bf0*/  UIADD3 UR4, UPT, UPT, UR34, 0x24400, UR9 ;  /* 0x0002440022047890 */ /* 0x000fe4000fffe009 */
[----:B------:R-:W-:-:S02]  /*0c00*/  UIADD3 UR8, UPT, UPT, UR34, 0x35400, UR8 ;  /* 0x0003540022087890 */ /* 0x000fc4000fffe008 */
[----:B------:R-:W-:Y:S01]  /*0c10*/  @!UP0 USHF.L.U32 UR32, UR39, 0x1f, URZ ;  /* 0x0000001f27208899 */ /* 0x000fe200080006ff */
[----:B------:R3:W-:Y:S01]  /*0c20*/  @P1 SYNCS.ARRIVE.TRANS64 RZ, [UR25], R3 ;  /* 0x00000003ffff19a7 */ /* 0x0007e20008000019 */
[----:B------:R-:W-:Y:S01]  /*0c30*/  @!UP0 ULEA UR33, UR38, UR34, 0x3 ;  /* 0x0000002226218291 */ /* 0x000fe2000f8e18ff */
[----:B------:R3:W-:Y:S01]  /*0c40*/  UTMALDG.2D [UR24], [UR48], desc[URZ] ;  /* 0x0000ff18300075b4 */ /* 0x0007e20008009000 */
[----:B------:R-:W-:Y:S01]  /*0c50*/  UMOV UR9, UR25 ;  /* 0x0000001900097c82 */ /* 0x000fe20008000000 */
[----:B------:R-:W-:Y:S01]  /*0c60*/  UIADD3 UR36, UPT, UPT, UR36, 0x1, URZ ;  /* 0x0000000124247890 */ /* 0x000fe2000fffe0ff */
[----:B-1----:R-:W-:-:S03]  /*0c70*/  IMAD.U32 R2, RZ, RZ, UR32 ;  /* 0x00000020ff027e24 */ /* 0x002fc6000f8e00ff */
[----:B------:R-:W-:Y:S01]  /*0c80*/  UISETP.NE.AND UP0, UPT, UR36, 0x10, UPT ;  /* 0x000000102400788c */ /* 0x000fe2000bf05270 */
[----:B------:R3:W-:Y:S01]  /*0c90*/  UTMALDG.2D.MULTICAST [UR4], [UR46], UR30, desc[URZ] ;  /* 0x0000ff042e0073b4 */ /* 0x0007e2000800981e */
[----:B------:R3:W-:Y:S01]  /*0ca0*/  UTMALDG.3D [UR16], [UR44], desc[URZ] ;  /* 0x0000ff102c0075b4 */ /* 0x0007e20008011000 */
[----:B------:R3:W-:Y:S01]  /*0cb0*/  UTMALDG.3D.MULTICAST [UR8], [UR42], UR30, desc[URZ] ;  /* 0x0000ff082a0073b4 */ /* 0x0007e2000801181e */
[----:B------:R3:W4:Y:S05]  /*0cc0*/  @!P0 SYNCS.PHASECHK.TRANS64.TRYWAIT P2, [UR33+0x20], R2 ;  /* 0x00002002ff0085a7 */ /* 0x00072a0008041121 */
[----:B------:R-:W-:Y:S05]  /*0cd0*/  BRA.U UP0, `(.L_x_11) ;  /* 0xfffffffd00507547 */ /* 0x000fea000b83ffff */
[----:B---3--:R-:W1:Y:S01]  /*0ce0*/  LDCU.64 UR4, c[0x0][0x6c0] ;  /* 0x0000d800ff0477ac */ /* 0x008e620008000a00 */
[----:B------:R-:W-:-:S04]  /*0cf0*/  UIADD3 UR40, UPT, UPT, UR37, UR40, URZ ;  /* 0x0000002825287290 */ /* 0x000fc8000fffe0ff */
[----:B------:R-:W-:Y:S02]  /*0d00*/  UISETP.GE.AND UP0, UPT, UR40, 0x200, UPT ;  /* 0x000002002800788c */ /* 0x000fe4000bf06270 */
[----:B-1----:R-:W-:Y:S01]  /*0d10*/  UIMAD.WIDE.U32 UR6, UR40, UR5, URZ ;  /* 0x00000005280672a5 */ /* 0x002fe2000f8e00ff */
[----:B------:R-:W1:Y:S03]  /*0d20*/  LDCU UR5, c[0x0][0x6d0] ;  /* 0x0000da00ff0577ac */ /* 0x000e660008000800 */
[----:B------:R-:W-:-:S04]  /*0d30*/  UIADD3 UR6, UPT, UPT, UR40, -UR7, URZ ;  /* 0x8000000728067290 */ /* 0x000fc8000fffe0ff */
[----:B------:R-:W-:-:S04]  /*0d40*/  USHF.R.U32.HI UR6, URZ, UR23, UR6 ;  /* 0x00000017ff067299 */ /* 0x000fc80008011606 */
[----:B------:R-:W-:-:S04]  /*0d50*/  UIADD3 UR7, UPT, UPT, UR7, UR6, URZ ;  /* 0x0000000607077290 */ /* 0x000fc8000fffe0ff */
[----:B------:R-:W-:-:S04]  /*0d60*/  USHF.R.U32.HI UR7, URZ, UR22, UR7 ;  /* 0x00000016ff077299 */ /* 0x000fc80008011607 */
[----:B------:R-:W-:-:S04]  /*0d70*/  UIADD3 UR7, UPT, UPT, -UR7, URZ, URZ ;  /* 0x000000ff07077290 */ /* 0x000fc8000fffe1ff */
[----:B------:R-:W-:-:S04]  /*0d80*/  UIMAD UR7, UR4, UR7, UR40 ;  /* 0x00000007040772a4 */ /* 0x000fc8000f8e0228 */
[----:B-1----:R-:W-:Y:S01]  /*0d90*/  UIMAD.WIDE.U32 UR8, UR7, UR5, URZ ;  /* 0x00000005070872a5 */ /* 0x002fe2000f8e00ff */
[----:B------:R-:W1:Y:S03]  /*0da0*/  LDCU.64 UR4, c[0x0][0x6d8] ;  /* 0x0000db00ff0477ac */ /* 0x000e660008000a00 */
[----:B------:R-:W-:-:S04]  /*0db0*/  UIADD3 UR6, UPT, UPT, UR7, -UR9, URZ ;  /* 0x8000000907067290 */ /* 0x000fc8000fffe0ff */
[----:B------:R-:W-:-:S04]  /*0dc0*/  USHF.R.U32.HI UR6, URZ, UR21, UR6 ;  /* 0x00000015ff067299 */ /* 0x000fc80008011606 */
[----:B------:R-:W-:-:S04]  /*0dd0*/  UIADD3 UR6, UPT, UPT, UR9, UR6, URZ ;  /* 0x0000000609067290 */ /* 0x000fc8000fffe0ff */
[----:B------:R-:W-:-:S04]  /*0de0*/  USHF.R.U32.HI UR12, URZ, UR15, UR6 ;  /* 0x0000000fff0c7299 */ /* 0x000fc80008011606 */
[----:B-1----:R-:W-:Y:S01]  /*0df0*/  UIMAD.WIDE.U32 UR8, UR12, UR5, URZ ;  /* 0x000000050c0872a5 */ /* 0x002fe2000f8e00ff */
[----:B------:R-:W1:Y:S03]  /*0e00*/  LDCU UR5, c[0x0][0x6cc] ;  /* 0x0000d980ff0577ac */ /* 0x000e660008000800 */
[----:B------:R-:W-:Y:S02]  /*0e10*/  UIADD3 UR6, UPT, UPT, UR12, -UR9, URZ ;  /* 0x800000090c067290 */ /* 0x000fe4000fffe0ff */
[----:B------:R-:W-:Y:S02]  /*0e20*/  UIADD3 UR8, UPT, UPT, -UR12, URZ, URZ ;  /* 0x000000ff0c087290 */ /* 0x000fe4000fffe1ff */
[----:B------:R-:W-:-:S04]  /*0e30*/  USHF.R.U32.HI UR6, URZ, UR14, UR6 ;  /* 0x0000000eff067299 */ /* 0x000fc80008011606 */
[----:B------:R-:W-:-:S04]  /*0e40*/  UIADD3 UR6, UPT, UPT, UR9, UR6, URZ ;  /* 0x0000000609067290 */ /* 0x000fc8000fffe0ff */
[----:B------:R-:W-:Y:S02]  /*0e50*/  USHF.R.U32.HI UR6, URZ, UR13, UR6 ;  /* 0x0000000dff067299 */ /* 0x000fe40008011606 */
[----:B-1----:R-:W-:Y:S02]  /*0e60*/  UIMAD UR5, UR5, UR8, UR7 ;  /* 0x00000008050572a4 */ /* 0x002fe4000f8e0207 */
[----:B------:R-:W-:-:S04]  /*0e70*/  UIADD3 UR6, UPT, UPT, -UR6, URZ, URZ ;  /* 0x000000ff06067290 */ /* 0x000fc8000fffe1ff */
[----:B------:R-:W-:Y:S01]  /*0e80*/  UIMAD UR12, UR4, UR6, UR12 ;  /* 0x00000006040c72a4 */ /* 0x000fe2000f8e020c */
[----:B------:R-:W-:Y:S11]  /*0e90*/  BRA.U !UP0, `(.L_x_12) ;  /* 0xfffffff9088c7547 */ /* 0x000ff6000b83ffff */
.L_x_8:
[----:B------:R-:W-:Y:S01]  /*0ea0*/  UISETP.NE.AND UP0, UPT, UR38, 0x3, UPT ;  /* 0x000000032600788c */ /* 0x000fe2000bf05270 */
[----:B------:R-:W5:Y:S01]  /*0eb0*/  S2UR UR12, SR_CgaCtaId ;  /* 0x00000000000c79c3 */ /* 0x000f620000008800 */
[----:B------:R-:W-:Y:S01]  /*0ec0*/  UIADD3 UR6, UPT, UPT, UR38, 0x2, URZ ;  /* 0x0000000226067890 */ /* 0x000fe2000fffe0ff */
[----:B------:R-:W-:-:S03]  /*0ed0*/  UMOV UR4, 0x400 ;  /* 0x0000040000047882 */ /* 0x000fc60000000000 */
[----:B------:R-:W-:-:S04]  /*0ee0*/  USEL UR6, UR6, 0x1, UP0 ;  /* 0x0000000106067887 */ /* 0x000fc80008000000 */
[----:B------:R-:W-:Y:S02]  /*0ef0*/  UISETP.NE.AND UP0, UPT, UR6, 0x4, UPT ;  /* 0x000000040600788c */ /* 0x000fe4000bf05270 */
[----:B------:R-:W-:Y:S02]  /*0f00*/  UIADD3 UR6, UPT, UPT, UR6, 0x1, URZ ;  /* 0x0000000106067890 */ /* 0x000fe4000fffe0ff */
[----:B------:R-:W-:Y:S02]  /*0f10*/  UISETP.EQ.XOR UP1, UPT, UR38, 0x3, !UP0 ;  /* 0x000000032600788c */ /* 0x000fe4000c722a70 */
[----:B------:R-:W-:-:S04]  /*0f20*/  USEL UR6, UR6, 0x1, UP0 ;  /* 0x0000000106067887 */ /* 0x000fc80008000000 */
[----:B------:R-:W-:Y:S02]  /*0f30*/  UISETP.EQ.XOR UP1, UPT, UR6, 0x4, UP1 ;  /* 0x000000040600788c */ /* 0x000fe40008f22a70 */
[----:B------:R-:W-:Y:S02]  /*0f40*/  UISETP.NE.AND UP0, UPT, UR6, 0x4, UPT ;  /* 0x000000040600788c */ /* 0x000fe4000bf05270 */
[----:B------:R-:W-:Y:S02]  /*0f50*/  USEL UR5, URZ, 0x1, !UP1 ;  /* 0x00000001ff057887 */ /* 0x000fe4000c800000 */
[----:B-----5:R-:W-:Y:S02]  /*0f60*/  ULEA UR4, UR12, UR4, 0x18 ;  /* 0x000000040c047291 */ /* 0x020fe4000f8ec0ff */
[----:B------:R-:W-:Y:S02]  /*0f70*/  ULOP3.LUT UR5, UR39, UR5, URZ, 0x3c, !UPT ;  /* 0x0000000527057292 */ /* 0x000fe4000f8e3cff */
[----:B------:R-:W-:-:S02]  /*0f80*/  USEL UR6, UR6, URZ, UP0 ;  /* 0x000000ff06067287 */ /* 0x000fc40008000000 */
[----:B------:R-:W-:Y:S02]  /*0f90*/  USHF.L.U32 UR5, UR5, 0x1f, URZ ;  /* 0x0000001f05057899 */ /* 0x000fe400080006ff */
[----:B------:R-:W-:-:S04]  /*0fa0*/  ULEA UR4, UR6, UR4, 0x3 ;  /* 0x0000000406047291 */ /* 0x000fc8000f8e18ff */
[----:B------:R-:W-:-:S05]  /*0fb0*/  MOV R2, UR5 ;  /* 0x0000000500027c02 */ /* 0x000fca0008000f00 */
[----:B------:R-:W5:Y:S02]  /*0fc0*/  SYNCS.PHASECHK.TRANS64.TRYWAIT P0, [UR4+0x20], R2 ;  /* 0x00002002ff0075a7 */ /* 0x000f640008001104 */
[----:B-----5:R-:W-:Y:S05]  /*0fd0*/  @!P0 BRA `(.L_x_13) ;  /* 0x0000003000008947 */ /* 0x020fea0003800000 */
.L_x_40:
[----:B------:R-:W-:-:S13]  /*0fe0*/  ELECT P0, URZ, PT ;  /* 0x0000000000ff782f */ /* 0x000fda0003800000 */
[----:B-----5:R-:W-:-:S04]  /*0ff0*/  @P0 MOV R2, 0x8800 ;  /* 0x0000880000020802 */ /* 0x020fc80000000f00 */
[----:B------:R5:W-:Y:S03]  /*1000*/  @P0 SYNCS.ARRIVE.TRANS64 RZ, [UR4], R2 ;  /* 0x00000002ffff09a7 */ /* 0x000be60008000004 */
.L_x_7:
[----:B------:R-:W-:-:S09]  /*1010*/  UISETP.NE.AND UP0, UPT, UR29, 0x4, UPT ;  /* 0x000000041d00788c */ /* 0x000fd2000bf05270 */
[----:B------:R-:W-:Y:S05]  /*1020*/  BRA.U UP0, `(.L_x_14) ;  /* 0x0000000900b47547 */ /* 0x000fea000b800000 */
[----:B------:R-:W5:Y:S08]  /*1030*/  S2UR UR30, SR_CTAID.Z ;  /* 0x00000000001e79c3 */ /* 0x000f700000002700 */
[----:B------:R-:W-:Y:S01]  /*1040*/  BAR.SYNC.DEFER_BLOCKING 0x2, 0xa0 ;  /* 0x0082800000007b1d */ /* 0x000fe20000010000 */
[----:B------:R-:W-:Y:S01]  /*1050*/  HFMA2 R6, -RZ, RZ, 0, 5.9604644775390625e-08 ;  /* 0x00000001ff067431 */ /* 0x000fe200000001ff */
[----:B------:R-:W-:-:S04]  /*1060*/  MOV R5, 0x1 ;  /* 0x0000000100057802 */ /* 0x000fc80000000f00 */
[----:B------:R-:W-:Y:S02]  /*1070*/  UMOV UR4, 0x400 ;  /* 0x0000040000047882 */ /* 0x000fe40000000000 */
[----:B------:R-:W-:Y:S02]  /*1080*/  ULEA UR12, UR12, UR4, 0x18 ;  /* 0x000000040c0c7291 */ /* 0x000fe4000f8ec0ff */
[----:B-----5:R-:W-:-:S09]  /*1090*/  UISETP.GT.U32.AND UP0, UPT, UR30, 0x1ff, UPT ;  /* 0x000001ff1e00788c */ /* 0x020fd2000bf04070 */
[----:B------:R-:W-:Y:S05]  /*10a0*/  BRA.U UP0, `(.L_x_15) ;  /* 0x0000000900607547 */ /* 0x000fea000b800000 */
[----:B------:R-:W5:Y:S01]  /*10b0*/  LDS R2, [UR12+0x68] ;  /* 0x0000680cff027984 */ /* 0x000f620008000800 */
[----:B------:R-:W4:Y:S01]  /*10c0*/  LDCU UR4, c[0x0][0x374] ;  /* 0x00006e80ff0477ac */ /* 0x000f220008000800 */
[----:B------:R-:W-:Y:S01]  /*10d0*/  MOV R5, 0x1 ;  /* 0x0000000100057802 */ /* 0x000fe20000000f00 */
[----:B------:R-:W4:Y:S01]  /*10e0*/  LDCU UR16, c[0x0][0x370] ;  /* 0x00006e00ff1077ac */ /* 0x000f220008000800 */
[----:B------:R-:W3:Y:S01]  /*10f0*/  LDCU UR41, c[0x0][0x378] ;  /* 0x00006f00ff2977ac */ /* 0x000ee20008000800 */
[----:B------:R-:W-:Y:S01]  /*1100*/  UMOV UR5, 0x8a02480 ;  /* 0x08a0248000057882 */ /* 0x000fe20000000000 */
[----:B------:R-:W-:Y:S02]  /*1110*/  USEL UR44, URZ, 0x4000, UP6 ;  /* 0x00004000ff2c7887 */ /* 0x000fe4000b000000 */
[----:B------:R-:W-:Y:S02]  /*1120*/  USEL UR5, UR5, 0x8a00480, !UP5 ;  /* 0x08a0048005057887 */ /* 0x000fe4000e800000 */
[----:B------:R-:W-:-:S02]  /*1130*/  UIADD3 UR20, UPT, UPT, UR12, 0x35400, URZ ;  /* 0x000354000c147890 */ /* 0x000fc4000fffe0ff */
[----:B------:R-:W-:Y:S02]  /*1140*/  UIADD3 UR44, UPT, UPT, UR44, UR5, URZ ;  /* 0x000000052c2c7290 */ /* 0x000fe4000fffe0ff */
[----:B------:R-:W-:Y:S02]  /*1150*/  UIADD3 UR24, UPT, UPT, UR12, 0x34400, URZ ;  /* 0x000344000c187890 */ /* 0x000fe4000fffe0ff */
[----:B----4-:R-:W-:Y:S02]  /*1160*/  UIMAD UR16, UR4, UR16, URZ ;  /* 0x00000010041072a4 */ /* 0x010fe4000f8e02ff */
[----:B------:R-:W-:Y:S02]  /*1170*/  UIADD3 UR25, UPT, UPT, UR12, 0x14400, URZ ;  /* 0x000144000c197890 */ /* 0x000fe4000fffe0ff */
[----:B---3--:R-:W-:Y:S02]  /*1180*/  UIMAD UR41, UR16, UR41, URZ ;  /* 0x00000029102972a4 */ /* 0x008fe4000f8e02ff */
[----:B------:R-:W-:-:S02]  /*1190*/  UIADD3 UR26, UPT, UPT, UR12, 0x24400, URZ ;  /* 0x000244000c1a7890 */ /* 0x000fc4000fffe0ff */
[----:B------:R-:W-:Y:S02]  /*11a0*/  USHF.R.U32.HI UR20, URZ, 0x4, UR20 ;  /* 0x00000004ff147899 */ /* 0x000fe40008011614 */
[----:B------:R-:W-:Y:S02]  /*11b0*/  USHF.R.U32.HI UR24, URZ, 0x4, UR24 ;  /* 0x00000004ff187899 */ /* 0x000fe40008011618 */
[----:B------:R-:W-:Y:S02]  /*11c0*/  USHF.R.U32.HI UR25, URZ, 0x4, UR25 ;  /* 0x00000004ff197899 */ /* 0x000fe40008011619 */
[----:B------:R-:W-:Y:S01]  /*11d0*/  USHF.R.U32.HI UR26, URZ, 0x4, UR26 ;  /* 0x00000004ff1a7899 */ /* 0x000fe2000801161a */
[----:B-----5:R-:W-:Y:S01]  /*11e0*/  R2UR UR42, R2 ;  /* 0x00000000022a72ca */ /* 0x020fe200000e0000 */
[----:B------:R-:W-:Y:S02]  /*11f0*/  ULOP3.LUT UR33, UR31, 0x3, URZ, 0xfc, !UPT ;  /* 0x000000031f217892 */ /* 0x000fe4000f8efcff */
[----:B------:R-:W-:-:S02]  /*1200*/  ULOP3.LUT UR20, UR20, 0x3fc0, URZ, 0xc0, !UPT ;  /* 0x00003fc014147892 */ /* 0x000fc4000f8ec0ff */
[----:B------:R-:W-:Y:S02]  /*1210*/  ULOP3.LUT UR24, UR24, 0x3fc0, URZ, 0xc0, !UPT ;  /* 0x00003fc018187892 */ /* 0x000fe4000f8ec0ff */
[----:B------:R-:W-:Y:S02]  /*1220*/  ULOP3.LUT UR25, UR25, 0x3fc0, URZ, 0xc0, !UPT ;  /* 0x00003fc019197892 */ /* 0x000fe4000f8ec0ff */
[----:B------:R-:W-:Y:S02]  /*1230*/  ULOP3.LUT UR26, UR26, 0x3fc0, URZ, 0xc0, !UPT ;  /* 0x00003fc01a1a7892 */ /* 0x000fe4000f8ec0ff */
[----:B------:R-:W-:Y:S02]  /*1240*/  ULEA.HI UR41, UR41, UR41, URZ, 0x1 ;  /* 0x0000002929297291 */ /* 0x000fe4000f8f08ff */
[----:B------:R-:W-:Y:S02]  /*1250*/  UIADD3 UR10, UPT, UPT, UR42, 0x100, URZ ;  /* 0x000001002a0a7890 */ /* 0x000fe4000fffe0ff */
[----:B------:R-:W-:-:S02]  /*1260*/  UIADD3 UR8, UPT, UPT, UR42, 0x104, URZ ;  /* 0x000001042a087890 */ /* 0x000fc4000fffe0ff */
[----:B------:R-:W-:Y:S02]  /*1270*/  UIADD3 UR6, UPT, UPT, UR42, -0x7fffff00, URZ ;  /* 0x800001002a067890 */ /* 0x000fe4000fffe0ff */
[----:B------:R-:W-:Y:S02]  /*1280*/  UIADD3 UR4, UPT, UPT, UR42, -0x7ffffefc, URZ ;  /* 0x800001042a047890 */ /* 0x000fe4000fffe0ff */
[----:B------:R-:W-:Y:S02]  /*1290*/  UIADD3 UR11, UPT, UPT, UR42, 0x108, URZ ;  /* 0x000001082a0b7890 */ /* 0x000fe4000fffe0ff */
[----:B------:R-:W-:Y:S02]  /*12a0*/  UIADD3 UR9, UPT, UPT, UR42, 0x10c, URZ ;  /* 0x0000010c2a097890 */ /* 0x000fe4000fffe0ff */
[----:B------:R-:W-:Y:S02]  /*12b0*/  UIADD3 UR7, UPT, UPT, UR42, -0x7ffffef8, URZ ;  /* 0x800001082a077890 */ /* 0x000fe4000fffe0ff */
[----:B------:R-:W-:-:S02]  /*12c0*/  USHF.R.U32.HI UR19, URZ, 0x1, UR10 ;  /* 0x00000001ff137899 */ /* 0x000fc4000801160a */
[----:B------:R-:W-:Y:S02]  /*12d0*/  USHF.R.U32.HI UR18, URZ, 0x1, UR6 ;  /* 0x00000001ff127899 */ /* 0x000fe40008011606 */
[----:B------:R-:W-:Y:S02]  /*12e0*/  USHF.R.U32.HI UR17, URZ, 0x1, UR8 ;  /* 0x00000001ff117899 */ /* 0x000fe40008011608 */
[----:B------:R-:W-:Y:S02]  /*12f0*/  UIADD3 UR5, UPT, UPT, UR42, -0x7ffffef4, URZ ;  /* 0x8000010c2a057890 */ /* 0x000fe4000fffe0ff */
[----:B------:R-:W-:Y:S02]  /*1300*/  USHF.R.U32.HI UR16, URZ, 0x1, UR4 ;  /* 0x00000001ff107899 */ /* 0x000fe40008011604 */
[----:B------:R-:W-:Y:S02]  /*1310*/  USHF.R.U32.HI UR56, URZ, 0x1a, UR11 ;  /* 0x0000001aff387899 */ /* 0x000fe4000801160b */
[----:B------:R-:W-:-:S02]  /*1320*/  USHF.R.U32.HI UR50, URZ, 0x1a, UR7 ;  /* 0x0000001aff327899 */ /* 0x000fc40008011607 */
[----:B------:R-:W-:Y:S02]  /*1330*/  USHF.R.U32.HI UR46, URZ, 0x1a, UR9 ;  /* 0x0000001aff2e7899 */ /* 0x000fe40008011609 */
[----:B------:R-:W-:Y:S02]  /*1340*/  ULOP3.LUT UR19, UR19, 0x60000000, URZ, 0xc0, !UPT ;  /* 0x6000000013137892 */ /* 0x000fe4000f8ec0ff */
[----:B------:R-:W-:Y:S02]  /*1350*/  ULOP3.LUT UR18, UR18, 0x60000000, URZ, 0xc0, !UPT ;  /* 0x6000000012127892 */ /* 0x000fe4000f8ec0ff */
[----:B------:R-:W-:Y:S02]  /*1360*/  ULOP3.LUT UR17, UR17, 0x60000000, URZ, 0xc0, !UPT ;  /* 0x6000000011117892 */ /* 0x000fe4000f8ec0ff */
[----:B------:R-:W-:Y:S02]  /*1370*/  USHF.R.U32.HI UR45, URZ, 0x1a, UR5 ;  /* 0x0000001aff2d7899 */ /* 0x000fe40008011605 */
[----:B------:R-:W-:-:S02]  /*1380*/  ULOP3.LUT UR16, UR16, 0x60000000, URZ, 0xc0, !UPT ;  /* 0x6000000010107892 */ /* 0x000fc4000f8ec0ff */
[----:B------:R-:W-:Y:S02]  /*1390*/  ULOP3.LUT UR56, UR19, 0x30, UR56, 0xf8, !UPT ;  /* 0x0000003013387892 */ /* 0x000fe4000f8ef838 */
[----:B------:R-:W-:Y:S02]  /*13a0*/  ULOP3.LUT UR50, UR18, 0x30, UR50, 0xf8, !UPT ;  /* 0x0000003012327892 */ /* 0x000fe4000f8ef832 */
[----:B------:R-:W-:Y:S02]  /*13b0*/  ULOP3.LUT UR46, UR17, 0x30, UR46, 0xf8, !UPT ;  /* 0x00000030112e7892 */ /* 0x000fe4000f8ef82e */
[----:B------:R-:W-:Y:S02]  /*13c0*/  ULOP3.LUT UR45, UR16, 0x30, UR45, 0xf8, !UPT ;  /* 0x00000030102d7892 */ /* 0x000fe4000f8ef82d */
[----:B------:R-:W-:Y:S02]  /*13d0*/  ULOP3.LUT UR57, UR56, UR44, URZ, 0xfc, !UPT ;  /* 0x0000002c38397292 */ /* 0x000fe4000f8efcff */
[----:B------:R-:W-:-:S02]  /*13e0*/  ULOP3.LUT UR51, UR50, UR44, URZ, 0xfc, !UPT ;  /* 0x0000002c32337292 */ /* 0x000fc4000f8efcff */
[----:B------:R-:W-:Y:S02]  /*13f0*/  ULOP3.LUT UR47, UR46, UR44, URZ, 0xfc, !UPT ;  /* 0x0000002c2e2f7292 */ /* 0x000fe4000f8efcff */
[----:B------:R-:W-:Y:S02]  /*1400*/  ULOP3.LUT UR45, UR45, UR44, URZ, 0xfc, !UPT ;  /* 0x0000002c2d2d7292 */ /* 0x000fe4000f8efcff */
[----:B------:R-:W-:Y:S02]  /*1410*/  ULOP3.LUT UR31, UR31, 0xffff, URZ, 0xc0, !UPT ;  /* 0x0000ffff1f1f7892 */ /* 0x000fe4000f8ec0ff */
[----:B------:R-:W-:Y:S02]  /*1420*/  ULOP3.LUT UR33, UR33, 0xffff, URZ, 0xc0, !UPT ;  /* 0x0000ffff21217892 */ /* 0x000fe4000f8ec0ff */
[----:B------:R-:W-:Y:S02]  /*1430*/  ULOP3.LUT UR20, UR20, 0x10000, URZ, 0xfc, !UPT ;  /* 0x0001000014147892 */ /* 0x000fe4000f8efcff */
[----:B------:R-:W-:-:S02]  /*1440*/  ULOP3.LUT UR24, UR24, 0x10000, URZ, 0xfc, !UPT ;  /* 0x0001000018187892 */ /* 0x000fc4000f8efcff */
[----:B------:R-:W-:Y:S02]  /*1450*/  ULOP3.LUT UR25, UR25, 0x10000, URZ, 0xfc, !UPT ;  /* 0x0001000019197892 */ /* 0x000fe4000f8efcff */
[----:B------:R-:W-:Y:S02]  /*1460*/  ULOP3.LUT UR26, UR26, 0x10000, URZ, 0xfc, !UPT ;  /* 0x000100001a1a7892 */ /* 0x000fe4000f8efcff */
[----:B------:R-:W-:Y:S01]  /*1470*/  USHF.R.S32.HI UR41, URZ, 0x1, UR41 ;  /* 0x00000001ff297899 */ /* 0x000fe20008011429 */
[----:B------:R-:W-:Y:S01]  /*1480*/  UMOV UR40, URZ ;  /* 0x000000ff00287c82 */ /* 0x000fe20008000000 */
[----:B------:R-:W-:Y:S01]  /*1490*/  UMOV UR39, URZ ;  /* 0x000000ff00277c82 */ /* 0x000fe20008000000 */
[----:B------:R-:W-:Y:S01]  /*14a0*/  UMOV UR37, URZ ;  /* 0x000000ff00257c82 */ /* 0x000fe20008000000 */
[----:B------:R-:W-:Y:S01]  /*14b0*/  UMOV UR56, URZ ;  /* 0x000000ff00387c82 */ /* 0x000fe20008000000 */
[----:B------:R-:W-:Y:S01]  /*14c0*/  UMOV UR50, URZ ;  /* 0x000000ff00327c82 */ /* 0x000fe20008000000 */
[----:B------:R-:W-:Y:S01]  /*14d0*/  UMOV UR46, URZ ;  /* 0x000000ff002e7c82 */ /* 0x000fe20008000000 */
[----:B------:R-:W-:-:S05]  /*14e0*/  UMOV UR44, URZ ;  /* 0x000000ff002c7c82 */ /* 0x000fca0008000000 */
.L_x_20:
[----:B------:R-:W-:Y:S01]  /*14f0*/  USHF.L.U32 UR16, UR39, 0x1f, URZ ;  /* 0x0000001f27107899 */ /* 0x000fe200080006ff */
[----:B------:R-:W-:Y:S01]  /*1500*/  SHF.L.U32 R3, R5, 0x1f, RZ ;  /* 0x0000001f05037819 */ /* 0x000fe200000006ff */
[----:B------:R-:W-:Y:S02]  /*1510*/  ULEA UR17, UR37, UR12, 0x3 ;  /* 0x0000000c25117291 */ /* 0x000fe4000f8e18ff */
[----:B---3--:R-:W-:Y:S02]  /*1520*/  ULEA UR18, UR40, UR12, 0x3 ;  /* 0x0000000c28127291 */ /* 0x008fe4000f8e18ff */
[----:B----4-:R-:W-:Y:S01]  /*1530*/  MOV R2, UR16 ;  /* 0x0000001000027c02 */ /* 0x010fe20008000f00 */
[----:B------:R-:W-:Y:S02]  /*1540*/  ULEA UR19, UR40, UR42, 0x7 ;  /* 0x0000002a28137291 */ /* 0x000fe4000f8e38ff */
[----:B------:R-:W-:Y:S02]  /*1550*/  UIADD3 UR30, UPT, UPT, UR41, UR30, URZ ;  /* 0x0000001e291e7290 */ /* 0x000fe4000fffe0ff */
[----:B-----5:R3:W4:Y:S01]  /*1560*/  SYNCS.PHASECHK.TRANS64.TRYWAIT P1, [UR17], R2 ;  /* 0x00000002ff0075a7 */ /* 0x0207220008021111 */
[----:B------:R-:W-:Y:S01]  /*1570*/  UPLOP3.LUT UP2, UPT, UPT, UPT, UPT, 0x40, 0x4 ;  /* 0x000000000004789c */ /* 0x000fe20003f4e870 */
[----:B------:R-:W5:Y:S02]  /*1580*/  SYNCS.PHASECHK.TRANS64.TRYWAIT P0, [UR18+0x50], R3 ;  /* 0x00005003ff0075a7 */ /* 0x000f640008001112 */
[----:B---345:R-:W-:Y:S08]  /*1590*/  @!P0 BRA `(.L_x_16) ;  /* 0x0000002800b08947 */ /* 0x038ff00003800000 */
.L_x_42:
[----:B------:R-:W-:-:S05]  /*15a0*/  UMOV UR35, URZ ;  /* 0x000000ff00237c82 */ /* 0x000fca0008000000 */
.L_x_19:
[----:B------:R-:W-:Y:S02]  /*15b0*/  USHF.L.U32 UR38, UR37, 0xa, URZ ;  /* 0x0000000a25267899 */ /* 0x000fe400080006ff */
[----:B------:R-:W-:Y:S02]  /*15c0*/  UIADD3 UR27, UPT, UPT, UR37, 0x1, URZ ;  /* 0x00000001251b7890 */ /* 0x000fe4000fffe0ff */
[----:B------:R-:W-:Y:S02]  /*15d0*/  UISETP.GT.U32.AND UP0, UPT, UR35, 0xe, UPT ;  /* 0x0000000e2300788c */ /* 0x000fe4000bf04070 */
[----:B------:R-:W-:Y:S02]  /*15e0*/  UIADD3 UR16, UPT, UPT, UR38, 0x6, URZ ;  /* 0x0000000626107890 */ /* 0x000fe4000fffe0ff */
[----:B----4-:R-:W-:Y:S02]  /*15f0*/  ULEA UR68, UR37, UR24, 0x6 ;  /* 0x0000001825447291 */ /* 0x010fe4000f8e30ff */
[----:B------:R-:W-:Y:S01]  /*1600*/  ULEA UR64, UR37, UR20, 0x6 ;  /* 0x0000001425407291 */ /* 0x000fe2000f8e30ff */
[----:B------:R-:W-:Y:S01]  /*1610*/  PLOP3.LUT P0, PT, PT, PT, UP0, 0x80, 0x8 ;  /* 0x000000000008781c */ /* 0x000fe20003f0f008 */
[----:B------:R-:W-:Y:S02]  /*1620*/  ULEA UR17, UR37, UR12, 0x3 ;  /* 0x0000000c25117291 */ /* 0x000fe4000f8e18ff */
[----:B------:R-:W-:Y:S02]  /*1630*/  UISETP.NE.AND UP1, UPT, UR27, 0x4, UPT ;  /* 0x000000041b00788c */ /* 0x000fe4000bf25270 */
[----:B------:R-:W-:Y:S02]  /*1640*/  UIADD3 UR60, UPT, UPT, UR38, UR26, URZ ;  /* 0x0000001a263c7290 */ /* 0x000fe4000fffe0ff */
[----:B------:R-:W-:Y:S02]  /*1650*/  UIADD3 UR58, UPT, UPT, UR38, UR25, URZ ;  /* 0x00000019263a7290 */ /* 0x000fe4000fffe0ff */
[----:B------:R-:W-:Y:S02]  /*1660*/  UIADD3 UR54, UPT, UPT, UR26, 0x2, UR38 ;  /* 0x000000021a367890 */ /* 0x000fe4000fffe026 */
[----:B------:R-:W-:Y:S02]  /*1670*/  UIADD3 UR52, UPT, UPT, UR25, 0x2, UR38 ;  /* 0x0000000219347890 */ /* 0x000fe4000fffe026 */
[----:B------:R-:W-:Y:S02]  /*1680*/  UIADD3 UR48, UPT, UPT, UR26, 0x4, UR38 ;  /* 0x000000041a307890 */ /* 0x000fe4000fffe026 */
[----:B------:R-:W-:Y:S02]  /*1690*/  UIADD3 UR36, UPT, UPT, UR16, UR26, URZ ;  /* 0x0000001a10247290 */ /* 0x000fe4000fffe0ff */
[----:B------:R-:W-:Y:S02]  /*16a0*/  UIADD3 UR66, UPT, UPT, UR68, 0x20, URZ ;  /* 0x0000002044427890 */ /* 0x000fe4000fffe0ff */
[----:B------:R-:W-:Y:S02]  /*16b0*/  UIADD3 UR62, UPT, UPT, UR64, 0x20, URZ ;  /* 0x00000020403e7890 */ /* 0x000fe4000fffe0ff */
[----:B------:R-:W-:Y:S02]  /*16c0*/  UIADD3 UR38, UPT, UPT, UR25, 0x4, UR38 ;  /* 0x0000000419267890 */ /* 0x000fe4000fffe026 */
[----:B------:R-:W-:Y:S02]  /*16d0*/  UIADD3 UR34, UPT, UPT, UR17, 0x20, URZ ;  /* 0x0000002011227890 */ /* 0x000fe4000fffe0ff */
[----:B------:R-:W-:Y:S02]  /*16e0*/  USEL UR32, URZ, 0x1, UP1 ;  /* 0x00000001ff207887 */ /* 0x000fe40008800000 */
[----:B------:R-:W-:Y:S02]  /*16f0*/  UIADD3 UR16, UPT, UPT, UR16, UR25, URZ ;  /* 0x0000001910107290 */ /* 0x000fe4000fffe0ff */
[----:B------:R-:W-:Y:S01]  /*1700*/  USEL UR37, UR27, URZ, UP1 ;  /* 0x000000ff1b257287 */ /* 0x000fe20008800000 */
[----:B------:R-:W-:Y:S01]  /*1710*/  UMOV UR69, 0x4008 ;  /* 0x0000400800457882 */ /* 0x000fe20000000000 */
        /* <DEDUP_REMOVED lines=8> */
[----:B-----5:R-:W-:Y:S05]  /*17a0*/  @P1 BRA `(.L_x_17) ;  /* 0x0000000000101947 */ /* 0x020fea0003800000 */
[----:B------:R-:W-:Y:S06]  /*17b0*/  USHF.L.U32 UR27, UR39, 0x1f, URZ ;  /* 0x0000001f271b7899 */ /* 0x000fec00080006ff */
[----:B---3--:R-:W-:Y:S04]  /*17c0*/  MOV R2, UR27 ;  /* 0x0000001b00027c02 */ /* 0x008fe80008000f00 */
[----:B------:R-:W3:Y:S02]  /*17d0*/  SYNCS.PHASECHK.TRANS64.TRYWAIT P1, [UR17], R2 ;  /* 0x00000002ff0075a7 */ /* 0x000ee40008021111 */
[----:B---3--:R-:W-:Y:S05]  /*17e0*/  @!P1 BRA `(.L_x_18) ;  /* 0x00000028003c9947 */ /* 0x008fea0003800000 */
.L_x_17:
[----:B------:R-:W-:Y:S01]  /*17f0*/  ULOP3.LUT UR39, UR39, UR32, URZ, 0x3c, !UPT ;  /* 0x0000002027277292 */ /* 0x000fe2000f8e3cff */
[----:B------:R-:W-:Y:S01]  /*1800*/  PLOP3.LUT P1, PT, PT, PT, PT, 0x80, 0x8 ;  /* 0x000000000008781c */ /* 0x000fe20003f2f070 */
[----:B------:R-:W-:Y:S01]  /*1810*/  @!UP0 ULEA UR17, UR37, UR12, 0x3 ;  /* 0x0000000c25118291 */ /* 0x000fe2000f8e18ff */
[----:B------:R4:W-:Y:S01]  /*1820*/  UTCCP.T.S.4x32dp128bit tmem[UR42+0x100], gdesc[UR68] ;  /* 0x000100442a0079e7 */ /* 0x0009e20009100000 */
[----:B------:R-:W-:Y:S01]  /*1830*/  UMOV UR74, UR16 ;  /* 0x00000010004a7c82 */ /* 0x000fe20008000000 */
[----:B------:R-:W-:Y:S01]  /*1840*/  @!UP0 USHF.L.U32 UR16, UR39, 0x1f, URZ ;  /* 0x0000001f27108899 */ /* 0x000fe200080006ff */
[----:B------:R4:W-:Y:S01]  /*1850*/  UTCCP.T.S.4x32dp128bit tmem[UR42+0x104], gdesc[UR66] ;  /* 0x000104422a0079e7 */ /* 0x0009e20009100000 */
[----:B------:R4:W-:Y:S01]  /*1860*/  UTCCP.T.S.4x32dp128bit tmem[UR42+0x108], gdesc[UR64] ;  /* 0x000108402a0079e7 */ /* 0x0009e20009100000 */
[----:B------:R4:W-:Y:S01]  /*1870*/  UTCCP.T.S.4x32dp128bit tmem[UR42+0x10c], gdesc[UR62] ;  /* 0x00010c3e2a0079e7 */ /* 0x0009e20009100000 */
[----:B------:R4:W-:Y:S01]  /*1880*/  UTCOMMA gdesc[UR58], gdesc[UR60], tmem[UR19], tmem[UR56], idesc[UR57], tmem[UR10], UP2 ;  /* 0xc00a383c3a0075ea */ /* 0x0009e20009000013 */
[----:B------:R-:W-:Y:S01]  /*1890*/  UMOV UR70, UR38 ;  /* 0x0000002600467c82 */ /* 0x000fe20008000000 */
[----:B------:R-:W-:Y:S01]  /*18a0*/  UMOV UR71, 0x40004040 ;  /* 0x4000404000477882 */ /* 0x000fe20000000000 */
[----:B---3--:R-:W-:Y:S01]  /*18b0*/  MOV R2, UR16 ;  /* 0x0000001000027c02 */ /* 0x008fe20008000f00 */
[----:B------:R4:W-:Y:S01]  /*18c0*/  UTCOMMA gdesc[UR52], gdesc[UR54], tmem[UR19], tmem[UR50], idesc[UR51], tmem[UR6], UPT ;  /* 0xc0063236340075ea */ /* 0x0009e2000b800013 */
[----:B------:R-:W-:Y:S01]  /*18d0*/  UMOV UR72, UR36 ;  /* 0x0000002400487c82 */ /* 0x000fe20008000000 */
[----:B------:R-:W-:Y:S01]  /*18e0*/  UMOV UR73, 0x40004040 ;  /* 0x4000404000497882 */ /* 0x000fe20000000000 */
[----:B------:R-:W-:Y:S01]  /*18f0*/  UMOV UR75, 0x40004040 ;  /* 0x40004040004b7882 */ /* 0x000fe20000000000 */
[----:B------:R4:W-:Y:S01]  /*1900*/  UTCOMMA gdesc[UR70], gdesc[UR48], tmem[UR19], tmem[UR46], idesc[UR47], tmem[UR8], UPT ;  /* 0xc0082e30460075ea */ /* 0x0009e2000b800013 */
[----:B------:R4:W-:Y:S01]  /*1910*/  UTCOMMA gdesc[UR74], gdesc[UR72], tmem[UR19], tmem[UR44], idesc[UR45], tmem[UR4], UPT ;  /* 0xc0042c484a0075ea */ /* 0x0009e2000b800013 */
[----:B------:R4:W-:Y:S01]  /*1920*/  UTCBAR.MULTICAST [UR34], URZ, UR33 ;  /* 0x000000ff220073e9 */ /* 0x0009e20008000821 */
[----:B------:R4:W5:Y:S01]  /*1930*/  @!P0 SYNCS.PHASECHK.TRANS64.TRYWAIT P1, [UR17], R2 ;  /* 0x00000002ff0085a7 */ /* 0x0009620008021111 */
[----:B------:R-:W-:Y:S02]  /*1940*/  UIADD3 UR35, UPT, UPT, UR35, 0x1, URZ ;  /* 0x0000000123237890 */ /* 0x000fe4000fffe0ff */
[----:B------:R-:W-:Y:S02]  /*1950*/  UPLOP3.LUT UP2, UPT, UPT, UPT, UPT, 0x80, 0x8 ;  /* 0x000000000008789c */ /* 0x000fe40003f4f070 */
[----:B------:R-:W-:Y:S09]  /*1960*/  UISETP.NE.AND UP0, UPT, UR35, 0x10, UPT ;  /* 0x000000102300788c */ /* 0x000ff2000bf05270 */
[----:B------:R-:W-:Y:S05]  /*1970*/  BRA.U UP0, `(.L_x_19) ;  /* 0xfffffffd000c7547 */ /* 0x000fea000b83ffff */
[----:B------:R-:W-:Y:S02]  /*1980*/  UIADD3 UR18, UPT, UPT, UR18, 0x40, URZ ;  /* 0x0000004012127890 */ /* 0x000fe4000fffe0ff */
[----:B------:R-:W-:-:S04]  /*1990*/  UIADD3 UR40, UPT, UPT, UR40, 0x1, URZ ;  /* 0x0000000128287890 */ /* 0x000fc8000fffe0ff */
[----:B------:R-:W-:-:S03]  /*19a0*/  UISETP.NE.AND UP0, UPT, UR40, 0x2, UPT ;  /* 0x000000022800788c */ /* 0x000fc6000bf05270 */
[----:B------:R3:W-:Y:S01]  /*19b0*/  UTCBAR.MULTICAST [UR18], URZ, UR31 ;  /* 0x000000ff120073e9 */ /* 0x0007e2000800081f */
[----:B------:R-:W-:Y:S02]  /*19c0*/  USEL UR40, UR40, URZ, UP0 ;  /* 0x000000ff28287287 */ /* 0x000fe40008000000 */
[----:B------:R-:W-:Y:S02]  /*19d0*/  USEL UR16, URZ, 0x1, UP0 ;  /* 0x00000001ff107887 */ /* 0x000fe40008000000 */
[----:B------:R-:W-:-:S04]  /*19e0*/  UISETP.GE.AND UP0, UPT, UR30, 0x200, UPT ;  /* 0x000002001e00788c */ /* 0x000fc8000bf06270 */
[----:B------:R-:W-:-:S05]  /*19f0*/  LOP3.LUT R5, R5, UR16, RZ, 0x3c, !PT ;  /* 0x0000001005057c12 */ /* 0x000fca000f8e3cff */
[----:B------:R-:W-:Y:S05]  /*1a00*/  BRA.U !UP0, `(.L_x_20) ;  /* 0xfffffff908b87547 */ /* 0x000fea000b83ffff */
[----:B------:R-:W-:-:S06]  /*1a10*/  UIADD3 UR40, UPT, UPT, UR40, 0x1, URZ ;  /* 0x0000000128287890 */ /* 0x000fcc000fffe0ff */
[----:B------:R-:W-:Y:S02]  /*1a20*/  MOV R6, UR40 ;  /* 0x0000002800067c02 */ /* 0x000fe40008000f00 */
.L_x_15:
[----:B------:R-:W-:-:S09]  /*1a30*/  UISETP.NE.AND UP0, UPT, UR28, URZ, UPT ;  /* 0x000000ff1c00728c */ /* 0x000fd2000bf05270 */
[----:B------:R-:W-:Y:S05]  /*1a40*/  BRA.U UP0, `(.L_x_14) ;  /* 0x00000001002c7547 */ /* 0x000fea000b800000 */
[----:B----4-:R-:W4:Y:S01]  /*1a50*/  S2R R2, SR_CgaCtaId ;  /* 0x0000000000027919 */ /* 0x010f220000008800 */
[----:B------:R-:W-:Y:S02]  /*1a60*/  ISETP.NE.AND P0, PT, R6, 0x2, PT ;  /* 0x000000020600780c */ /* 0x000fe40003f05270 */
[----:B------:R-:W-:Y:S02]  /*1a70*/  MOV R3, 0x400 ;  /* 0x0000040000037802 */ /* 0x000fe40000000f00 */
[----:B------:R-:W-:-:S04]  /*1a80*/  SEL R4, RZ, 0x1, P0 ;  /* 0x00000001ff047807 */ /* 0x000fc80000000000 */
[----:B------:R-:W-:-:S05]  /*1a90*/  LOP3.LUT R4, R5, R4, RZ, 0x3c, !PT ;  /* 0x0000000405047212 */ /* 0x000fca00078e3cff */
[----:B------:R-:W-:Y:S01]  /*1aa0*/  IMAD.U32 R4, R4, -0x80000000, RZ ;  /* 0x8000000004047824 */ /* 0x000fe200078e00ff */
[----:B----4-:R-:W-:Y:S02]  /*1ab0*/  LEA R2, R2, R3, 0x18 ;  /* 0x0000000302027211 */ /* 0x010fe400078ec0ff */
[----:B------:R-:W-:-:S05]  /*1ac0*/  SEL R3, R6, RZ, P0 ;  /* 0x000000ff06037207 */ /* 0x000fca0000000000 */
[----:B------:R-:W-:-:S04]  /*1ad0*/  IMAD R2, R3, 0x8, R2 ;  /* 0x0000000803027824 */ /* 0x000fc800078e0202 */
[----:B------:R-:W4:Y:S02]  /*1ae0*/  SYNCS.PHASECHK.TRANS64.TRYWAIT P0, [R2+URZ+0x50], R4 ;  /* 0x00005004020075a7 */ /* 0x000f2400080011ff */
[----:B----4-:R-:W-:Y:S05]  /*1af0*/  @!P0 BRA `(.L_x_21) ;  /* 0x0000002400988947 */ /* 0x010fea0003800000 */
.L_x_14:
[----:B------:R-:W-:-:S06]  /*1b00*/  UISETP.GT.AND UP0, UPT, UR29, 0x3, UPT ;  /* 0x000000031d00788c */ /* 0x000fcc000bf04270 */
[----:B------:R-:W-:-:S13]  /*1b10*/  PLOP3.LUT P0, PT, PT, PT, UP0, 0x80, 0x8 ;  /* 0x000000000008781c */ /* 0x000fda0003f0f008 */
[----:B-12345:R-:W-:Y:S05]  /*1b20*/  @P0 EXIT ;  /* 0x000000000000094d */ /* 0x03efea0003800000 */
[----:B------:R-:W-:-:S09]  /*1b30*/  UISETP.NE.AND UP0, UPT, UR29, URZ, UPT ;  /* 0x000000ff1d00728c */ /* 0x000fd2000bf05270 */
[----:B------:R-:W-:Y:S05]  /*1b40*/  BRA.U UP0, `(.L_x_22) ;  /* 0x0000000100b87547 */ /* 0x000fea000b800000 */
[----:B------:R-:W1:Y:S01]  /*1b50*/  S2UR UR6, SR_CgaCtaId ;  /* 0x00000000000679c3 */ /* 0x000e620000008800 */
[----:B------:R-:W-:Y:S01]  /*1b60*/  NOP ;  /* 0x0000000000007918 */ /* 0x000fe20000000000 */
[----:B------:R-:W-:Y:S01]  /*1b70*/  UMOV UR4, 0x40 ;  /* 0x0000004000047882 */ /* 0x000fe20000000000 */
[----:B------:R-:W-:Y:S01]  /*1b80*/  UMOV UR5, 0x400 ;  /* 0x0000040000057882 */ /* 0x000fe20000000000 */
[----:B-1----:R-:W-:Y:S02]  /*1b90*/  ULEA UR4, UR6, UR4, 0x18 ;  /* 0x0000000406047291 */ /* 0x002fe4000f8ec0ff */
[----:B------:R-:W-:-:S07]  /*1ba0*/  ULEA UR5, UR6, UR5, 0x18 ;  /* 0x0000000506057291 */ /* 0x000fce000f8ec0ff */
[----:B------:R-:W1:Y:S02]  /*1bb0*/  LDS.U8 R2, [UR4] ;  /* 0x00000004ff027984 */ /* 0x000e640008000000 */
[----:B-1----:R-:W-:-:S13]  /*1bc0*/  ISETP.NE.AND P0, PT, R2, RZ, PT ;  /* 0x000000ff0200720c */ /* 0x002fda0003f05270 */
[----:B------:R-:W-:Y:S05]  /*1bd0*/  @P0 BRA `(.L_x_23) ;  /* 0x00000000007c0947 */ /* 0x000fea0003800000 */
[----:B------:R-:W-:-:S13]  /*1be0*/  ELECT P0, URZ, PT ;  /* 0x0000000000ff782f */ /* 0x000fda0003800000 */
[----:B------:R-:W-:Y:S05]  /*1bf0*/  @!P0 BRA `(.L_x_24) ;  /* 0x0000000000848947 */ /* 0x000fea0003800000 */
[----:B------:R-:W-:Y:S01]  /*1c00*/  UMOV UR4, 0x10 ;  /* 0x0000001000047882 */ /* 0x000fe20000000000 */
[----:B------:R-:W-:-:S04]  /*1c10*/  IMAD.MOV.U32 R3, RZ, RZ, 0xffff ;  /* 0x0000ffffff037424 */ /* 0x000fc800078e00ff */
[----:B------:R-:W-:Y:S04]  /*1c20*/  DEPBAR.LE SB1, 0x36 ;  /* 0x00009d800000791a */ /* 0x000fe80000000000 */
[----:B------:R-:W1:Y:S02]  /*1c30*/  UTCATOMSWS.FIND_AND_SET.ALIGN UP0, UR4, UR4 ;  /* 0x00000004000475e3 */ /* 0x000e640008000800 */
[----:B-1----:R-:W-:Y:S01]  /*1c40*/  PLOP3.LUT P0, PT, PT, PT, UP0, 0x80, 0x8 ;  /* 0x000000000008781c */ /* 0x002fe20003f0f008 */
[----:B------:R-:W-:-:S03]  /*1c50*/  IMAD.U32 R4, RZ, RZ, UR4 ;  /* 0x00000004ff047e24 */ /* 0x000fc6000f8e00ff */
[----:B------:R-:W-:-:S04]  /*1c60*/  SEL R2, RZ, 0xffffffff, !P0 ;  /* 0xffffffffff027807 */ /* 0x000fc80004000000 */
[----:B------:R-:W-:Y:S01]  /*1c70*/  ISETP.NE.AND P0, PT, R2, RZ, PT ;  /* 0x000000ff0200720c */ /* 0x000fe20003f05270 */
[----:B------:R-:W-:-:S12]  /*1c80*/  IMAD.MOV.U32 R2, RZ, RZ, 0x1 ;  /* 0x00000001ff027424 */ /* 0x000fd800078e00ff */
[----:B------:R-:W-:Y:S05]  /*1c90*/  @P0 BRA `(.L_x_25) ;  /* 0x0000000000240947 */ /* 0x000fea0003800000 */
.L_x_26:
[----:B------:R-:W-:Y:S05]  /*1ca0*/  NANOSLEEP 0x64 ;  /* 0x000000640000795d */ /* 0x000fea0003800000 */
[----:B------:R-:W-:-:S05]  /*1cb0*/  UMOV UR4, 0x10 ;  /* 0x0000001000047882 */ /* 0x000fca0000000000 */
[----:B------:R-:W-:Y:S04]  /*1cc0*/  DEPBAR.LE SB1, 0x36 ;  /* 0x00009d800000791a */ /* 0x000fe80000000000 */
[----:B------:R-:W1:Y:S02]  /*1cd0*/  UTCATOMSWS.FIND_AND_SET.ALIGN UP0, UR4, UR4 ;  /* 0x00000004000475e3 */ /* 0x000e640008000800 */
[----:B-1----:R-:W-:-:S04]  /*1ce0*/  PLOP3.LUT P0, PT, PT, PT, UP0, 0x80, 0x8 ;  /* 0x000000000008781c */ /* 0x002fc80003f0f008 */
[----:B------:R-:W-:-:S04]  /*1cf0*/  SEL R4, RZ, 0xffffffff, !P0 ;  /* 0xffffffffff047807 */ /* 0x000fc80004000000 */
[----:B------:R-:W-:Y:S01]  /*1d00*/  ISETP.NE.AND P0, PT, R4, RZ, PT ;  /* 0x000000ff0400720c */ /* 0x000fe20003f05270 */
[----:B------:R-:W-:-:S12]  /*1d10*/  IMAD.U32 R4, RZ, RZ, UR4 ;  /* 0x00000004ff047e24 */ /* 0x000fd8000f8e00ff */
[----:B------:R-:W-:Y:S05]  /*1d20*/  @!P0 BRA `(.L_x_26) ;  /* 0xfffffffc00dc8947 */ /* 0x000fea000383ffff */
.L_x_25:
[C---:B------:R-:W-:Y:S01]  /*1d30*/  VIADD R5, R4.reuse, 0x10 ;  /* 0x0000001004057836 */ /* 0x040fe20000000000 */
[----:B------:R-:W-:Y:S01]  /*1d40*/  UMOV UR4, 0x50 ;  /* 0x0000005000047882 */ /* 0x000fe20000000000 */
[----:B------:R-:W-:Y:S01]  /*1d50*/  SHF.L.U32 R3, R3, R4, RZ ;  /* 0x0000000403037219 */ /* 0x000fe200000006ff */
[----:B------:R-:W-:Y:S01]  /*1d60*/  ULEA UR4, UR6, UR4, 0x18 ;  /* 0x0000000406047291 */ /* 0x000fe2000f8ec0ff */
[----:B------:R-:W-:Y:S01]  /*1d70*/  IMAD.SHL.U32 R4, R4, 0x20, RZ ;  /* 0x0000002004047824 */ /* 0x000fe200078e00ff */
[----:B------:R-:W-:-:S04]  /*1d80*/  SHF.L.U32 R2, R2, R5, RZ ;  /* 0x0000000502027219 */ /* 0x000fc800000006ff */
[----:B------:R-:W-:-:S05]  /*1d90*/  LOP3.LUT R2, R2, R3, RZ, 0xfc, !PT ;  /* 0x0000000302027212 */ /* 0x000fca00078efcff */
[----:B------:R1:W-:Y:S04]  /*1da0*/  ATOMS.OR RZ, [UR4], R2 ;  /* 0x00000002ffff798c */ /* 0x0003e8000b000004 */
[----:B------:R1:W-:Y:S01]  /*1db0*/  STS [UR5+0x68], R4 ;  /* 0x00006804ff007988 */ /* 0x0003e20008000805 */
[----:B------:R-:W-:Y:S05]  /*1dc0*/  BRA `(.L_x_24) ;  /* 0x0000000000107947 */ /* 0x000fea0003800000 */
.L_x_23:
[----:B------:R-:W-:-:S05]  /*1dd0*/  MOV R2, 0xffffffff ;  /* 0xffffffff00027802 */ /* 0x000fca0000000f00 */
[----:B------:R1:W-:Y:S02]  /*1de0*/  STS [UR5+0x68], R2 ;  /* 0x00006802ff007988 */ /* 0x0003e40008000805 */
[----:B-1----:R-:W-:Y:S02]  /*1df0*/  MOV R2, 0x1e10 ;  /* 0x00001e1000027802 */ /* 0x002fe40000000f00 */
[----:B------:R-:W-:Y:S05]  /*1e00*/  CALL.REL.NOINC `($__internal_1_$__cuda_sm10x_tcgen05_guardrail_trap_phase_invalid_during_alloc) ;  /* 0x0000002400147944 */ /* 0x000fea0003c00000 */
.L_x_24:
[----:B------:R-:W-:Y:S05]  /*1e10*/  WARPSYNC.ALL ;  /* 0x0000000000007948 */ /* 0x000fea0003800000 */
[----:B------:R-:W-:Y:S01]  /*1e20*/  NOP ;  /* 0x0000000000007918 */ /* 0x000fe20000000000 */
.L_x_22:
[----:B------:R-:W2:Y:S08]  /*1e30*/  S2UR UR10, SR_CgaCtaId ;  /* 0x00000000000a79c3 */ /* 0x000eb00000008800 */
[----:B------:R-:W-:Y:S06]  /*1e40*/  BAR.SYNC.DEFER_BLOCKING 0x2, 0xa0 ;  /* 0x0082800000007b1d */ /* 0x000fec0000010000 */
[----:B------:R-:W-:-:S02]  /*1e50*/  UMOV UR4, 0x400 ;  /* 0x0000040000047882 */ /* 0x000fc40000000000 */
[----:B------:R-:W3:Y:S01]  /*1e60*/  S2UR UR19, SR_CTAID.Z ;  /* 0x00000000001379c3 */ /* 0x000ee20000002700 */
[----:B--2---:R-:W-:Y:S02]  /*1e70*/  ULEA UR10, UR10, UR4, 0x18 ;  /* 0x000000040a0a7291 */ /* 0x004fe4000f8ec0ff */
[----:B---3--:R-:W-:-:S07]  /*1e80*/  UISETP.GT.U32.AND UP0, UPT, UR19, 0x1ff, UPT ;  /* 0x000001ff1300788c */ /* 0x008fce000bf04070 */
[----:B-1----:R-:W1:Y:S02]  /*1e90*/  LDS R2, [UR10+0x68] ;  /* 0x0000680aff027984 */ /* 0x002e640008000800 */
[----:B-1----:R-:W-:Y:S01]  /*1ea0*/  R2UR UR20, R2 ;  /* 0x00000000021472ca */ /* 0x002fe200000e0000 */
[----:B------:R-:W-:-:S14]  /*1eb0*/  BRA.U UP0, `(.L_x_27) ;  /* 0x0000001d00507547 */ /* 0x000fdc000b800000 */
[----:B------:R-:W1:Y:S01]  /*1ec0*/  LDCU.64 UR4, c[0x0][0x6c0] ;  /* 0x0000d800ff0477ac */ /* 0x000e620008000a00 */
[----:B------:R-:W-:Y:S01]  /*1ed0*/  SHF.R.U32.HI R2, RZ, 0x5, R0 ;  /* 0x00000005ff027819 */ /* 0x000fe20000011600 */
[----:B------:R-:W-:Y:S01]  /*1ee0*/  IMAD.SHL.U32 R3, R0, 0x40, RZ ;  /* 0x0000004000037824 */ /* 0x000fe200078e00ff */
[----:B------:R-:W2:Y:S01]  /*1ef0*/  S2UR UR18, SR_CTAID.X ;  /* 0x00000000001279c3 */ /* 0x000ea20000002500 */
[----:B------:R-:W3:Y:S01]  /*1f00*/  LDCU UR8, c[0x0][0x6d0] ;  /* 0x0000da00ff0877ac */ /* 0x000ee20008000800 */
[----:B------:R-:W-:Y:S01]  /*1f10*/  R2UR UR29, R2 ;  /* 0x00000000021d72ca */ /* 0x000fe200000e0000 */
[----:B------:R-:W-:Y:S01]  /*1f20*/  IMAD.SHL.U32 R5, R0, 0x80, RZ ;  /* 0x0000008000057824 */ /* 0x000fe200078e00ff */
[----:B------:R-:W-:Y:S01]  /*1f30*/  LOP3.LUT R3, R3, 0x7c0, RZ, 0xc0, !PT ;  /* 0x000007c003037812 */ /* 0x000fe200078ec0ff */
[----:B------:R-:W4:Y:S03]  /*1f40*/  LDCU UR16, c[0x0][0x374] ;  /* 0x00006e80ff1077ac */ /* 0x000f260008000800 */
[----:B------:R-:W-:Y:S01]  /*1f50*/  LOP3.LUT R5, R5, 0xf80, RZ, 0xc0, !PT ;  /* 0x00000f8005057812 */ /* 0x000fe200078ec0ff */
[----:B------:R-:W4:Y:S01]  /*1f60*/  LDCU UR12, c[0x0][0x370] ;  /* 0x00006e00ff0c77ac */ /* 0x000f220008000800 */
[----:B------:R-:W5:Y:S05]  /*1f70*/  LDCU UR11, c[0x0][0x378] ;  /* 0x00006f00ff0b77ac */ /* 0x000f6a0008000800 */
[----:B------:R-:W-:Y:S01]  /*1f80*/  IMAD.U32 R82, RZ, RZ, UR29 ;  /* 0x0000001dff527e24 */ /* 0x000fe2000f8e00ff */
[----:B-1----:R-:W-:-:S03]  /*1f90*/  UIMAD.WIDE.U32 UR6, UR19, UR5, URZ ;  /* 0x00000005130672a5 */ /* 0x002fc6000f8e00ff */
[C---:B------:R-:W-:Y:S01]  /*1fa0*/  IMAD R3, R82.reuse, 0x800, R3 ;  /* 0x0000080052037824 */ /* 0x040fe200078e0203 */
[----:B------:R-:W1:Y:S01]  /*1fb0*/  LDCU.64 UR24, c[0x0][0x348] ;  /* 0x00006900ff1877ac */ /* 0x000e620008000a00 */
[----:B------:R-:W-:Y:S02]  /*1fc0*/  IMAD R82, R82, 0x1000, R5 ;  /* 0x0000100052527824 */ /* 0x000fe400078e0205 */
[----:B------:R-:W-:Y:S01]  /*1fd0*/  VIADD R3, R3, UR10 ;  /* 0x0000000a03037c36 */ /* 0x000fe20008000000 */
[----:B------:R-:W-:Y:S01]  /*1fe0*/  UIADD3 UR5, UPT, UPT, UR19, -UR7, URZ ;  /* 0x8000000713057290 */ /* 0x000fe2000fffe0ff */
[----:B------:R-:W-:Y:S01]  /*1ff0*/  VIADD R82, R82, UR10 ;  /* 0x0000000a52527c36 */ /* 0x000fe20008000000 */
[----:B------:R-:W-:Y:S01]  /*2000*/  UMOV UR26, 0x400 ;  /* 0x00000400001a7882 */ /* 0x000fe20000000000 */
[C---:B------:R-:W-:Y:S01]  /*2010*/  VIADD R0, R3.reuse, 0x430 ;  /* 0x0000043003007836 */ /* 0x040fe20000000000 */
[----:B------:R-:W-:Y:S01]  /*2020*/  USHF.R.U32.HI UR5, URZ, UR23, UR5 ;  /* 0x00000017ff057299 */ /* 0x000fe20008011605 */
[----:B------:R-:W-:Y:S01]  /*2030*/  VIADD R5, R3, 0x420 ;  /* 0x0000042003057836 */ /* 0x000fe20000000000 */
[----:B----4-:R-:W-:-:S02]  /*2040*/  UIMAD UR12, UR16, UR12, URZ ;  /* 0x0000000c100c72a4 */ /* 0x010fc4000f8e02ff */
[----:B------:R-:W-:Y:S01]  /*2050*/  UIADD3 UR5, UPT, UPT, UR7, UR5, URZ ;  /* 0x0000000507057290 */ /* 0x000fe2000fffe0ff */
[----:B------:R-:W-:Y:S01]  /*2060*/  SHF.R.U32.HI R81, RZ, 0x3, R0 ;  /* 0x00000003ff517819 */ /* 0x000fe20000011600 */
[----:B------:R-:W4:Y:S01]  /*2070*/  LDCU.64 UR6, c[0x0][0x6d8] ;  /* 0x0000db00ff0677ac */ /* 0x000f220008000a00 */
[----:B------:R-:W-:Y:S02]  /*2080*/  SHF.R.U32.HI R80, RZ, 0x3, R5 ;  /* 0x00000003ff507819 */ /* 0x000fe40000011605 */
[----:B------:R-:W-:Y:S01]  /*2090*/  LOP3.LUT R81, R0, 0x30, R81, 0x78, !PT ;  /* 0x0000003000517812 */ /* 0x000fe200078e7851 */
[----:B------:R-:W-:Y:S01]  /*20a0*/  USHF.R.U32.HI UR5, URZ, UR22, UR5 ;  /* 0x00000016ff057299 */ /* 0x000fe20008011605 */
[----:B------:R-:W-:Y:S01]  /*20b0*/  VIADD R0, R3, 0x410 ;  /* 0x0000041003007836 */ /* 0x000fe20000000000 */
[----:B------:R-:W-:Y:S01]  /*20c0*/  LOP3.LUT R80, R5, 0x30, R80, 0x78, !PT ;  /* 0x0000003005507812 */ /* 0x000fe200078e7850 */
[----:B------:R-:W-:Y:S01]  /*20d0*/  VIADD R3, R3, 0x400 ;  /* 0x0000040003037836 */ /* 0x000fe20000000000 */
[----:B------:R-:W-:Y:S01]  /*20e0*/  UIADD3 UR5, UPT, UPT, -UR5, URZ, URZ ;  /* 0x000000ff05057290 */ /* 0x000fe2000fffe1ff */
[----:B------:R-:W-:Y:S01]  /*20f0*/  VIADD R5, R82, 0x4420 ;  /* 0x0000442052057836 */ /* 0x000fe20000000000 */
[----:B------:R-:W-:Y:S01]  /*2100*/  SHF.R.U32.HI R79, RZ, 0x3, R0 ;  /* 0x00000003ff4f7819 */ /* 0x000fe20000011600 */
[----:B-----5:R-:W-:Y:S01]  /*2110*/  UIMAD UR11, UR12, UR11, URZ ;  /* 0x0000000b0c0b72a4 */ /* 0x020fe2000f8e02ff */
[----:B------:R-:W-:Y:S01]  /*2120*/  SHF.R.U32.HI R78, RZ, 0x3, R3 ;  /* 0x00000003ff4e7819 */ /* 0x000fe20000011603 */
[----:B------:R-:W-:Y:S01]  /*2130*/  UIMAD UR5, UR4, UR5, UR19 ;  /* 0x00000005040572a4 */ /* 0x000fe2000f8e0213 */
[----:B------:R-:W-:Y:S01]  /*2140*/  LOP3.LUT R79, R0, 0x30, R79, 0x78, !PT ;  /* 0x00000030004f7812 */ /* 0x000fe200078e784f */
[----:B------:R-:W-:Y:S01]  /*2150*/  VIADD R0, R82, 0x4430 ;  /* 0x0000443052007836 */ /* 0x000fe20000000000 */
[----:B------:R-:W-:Y:S01]  /*2160*/  LOP3.LUT R78, R3, 0x30, R78, 0x78, !PT ;  /* 0x00000030034e7812 */ /* 0x000fe200078e784e */
[----:B---3--:R-:W-:Y:S01]  /*2170*/  UIMAD.WIDE.U32 UR8, UR5, UR8, URZ ;  /* 0x00000008050872a5 */ /* 0x008fe2000f8e00ff */
[----:B------:R-:W-:Y:S01]  /*2180*/  SHF.R.U32.HI R76, RZ, 0x3, R5 ;  /* 0x00000003ff4c7819 */ /* 0x000fe20000011605 */
[----:B------:R-:W-:Y:S01]  /*2190*/  UMOV UR17, 0x400 ;  /* 0x0000040000117882 */ /* 0x000fe20000000000 */
[----:B------:R-:W-:Y:S01]  /*21a0*/  SHF.R.U32.HI R77, RZ, 0x3, R0 ;  /* 0x00000003ff4d7819 */ /* 0x000fe20000011600 */
[----:B------:R-:W-:Y:S01]  /*21b0*/  UIADD3 UR4, UPT, UPT, UR5, -UR9, URZ ;  /* 0x8000000905047290 */ /* 0x000fe2000fffe0ff */
[----:B------:R-:W-:Y:S01]  /*21c0*/  LOP3.LUT R76, R5, 0x70, R76, 0x78, !PT ;  /* 0x00000070054c7812 */ /* 0x000fe200078e784c */
[----:B------:R-:W-:Y:S01]  /*21d0*/  UMOV UR27, 0x400 ;  /* 0x00000400001b7882 */ /* 0x000fe20000000000 */
[----:B------:R-:W-:Y:S01]  /*21e0*/  LOP3.LUT R77, R0, 0x70, R77, 0x78, !PT ;  /* 0x00000070004d7812 */ /* 0x000fe200078e784d */
[----:B------:R-:W-:Y:S01]  /*21f0*/  USHF.R.U32.HI UR4, URZ, UR21, UR4 ;  /* 0x00000015ff047299 */ /* 0x000fe20008011604 */
[C---:B------:R-:W-:Y:S01]  /*2200*/  VIADD R0, R82.reuse, 0x4410 ;  /* 0x0000441052007836 */ /* 0x040fe20000000000 */
[----:B--2---:R-:W-:Y:S01]  /*2210*/  USHF.L.U32 UR18, UR18, 0x7, URZ ;  /* 0x0000000712127899 */ /* 0x004fe200080006ff */
[----:B------:R-:W-:Y:S01]  /*2220*/  VIADD R82, R82, 0x4400 ;  /* 0x0000440052527836 */ /* 0x000fe20000000000 */
[----:B------:R-:W-:-:S02]  /*2230*/  UIADD3 UR4, UPT, UPT, UR9, UR4, URZ ;  /* 0x0000000409047290 */ /* 0x000fc4000fffe0ff */
[----:B------:R-:W-:Y:S01]  /*2240*/  SHF.R.U32.HI R75, RZ, 0x3, R0 ;  /* 0x00000003ff4b7819 */ /* 0x000fe20000011600 */
[----:B------:R-:W-:Y:S01]  /*2250*/  ULOP3.LUT UR18, UR18, 0x80, URZ, 0xc0, !UPT ;  /* 0x0000008012127892 */ /* 0x000fe2000f8ec0ff */
[----:B------:R-:W-:Y:S01]  /*2260*/  SHF.R.U32.HI R3, RZ, 0x3, R82 ;  /* 0x00000003ff037819 */ /* 0x000fe20000011652 */
[----:B------:R-:W-:Y:S01]  /*2270*/  USHF.R.U32.HI UR4, URZ, UR15, UR4 ;  /* 0x0000000fff047299 */ /* 0x000fe20008011604 */
[----:B------:R-:W-:Y:S01]  /*2280*/  LOP3.LUT R75, R0, 0x70, R75, 0x78, !PT ;  /* 0x00000070004b7812 */ /* 0x000fe200078e784b */
[----:B------:R-:W-:Y:S01]  /*2290*/  IMAD.MOV.U32 R0, RZ, RZ, RZ ;  /* 0x000000ffff007224 */ /* 0x000fe200078e00ff */
[----:B------:R-:W-:Y:S01]  /*22a0*/  LOP3.LUT R74, R82, 0x70, R3, 0x78, !PT ;  /* 0x00000070524a7812 */ /* 0x000fe200078e7803 */
[----:B----4-:R-:W-:Y:S02]  /*22b0*/  UIMAD.WIDE.U32 UR8, UR4, UR7, URZ ;  /* 0x00000007040872a5 */ /* 0x010fe4000f8e00ff */
[----:B------:R-:W-:Y:S02]  /*22c0*/  ULEA UR16, UR29, UR20, 0x15 ;  /* 0x000000141d107291 */ /* 0x000fe4000f8ea8ff */
[----:B------:R-:W-:Y:S01]  /*22d0*/  UIADD3 UR7, UPT, UPT, UR4, -UR9, URZ ;  /* 0x8000000904077290 */ /* 0x000fe2000fffe0ff */
[----:B------:R-:W-:-:S03]  /*22e0*/  UMOV UR12, URZ ;  /* 0x000000ff000c7c82 */ /* 0x000fc60008000000 */
[----:B------:R-:W-:-:S03]  /*22f0*/  USHF.R.U32.HI UR7, URZ, UR14, UR7 ;  /* 0x0000000eff077299 */ /* 0x000fc60008011607 */
[----:B------:R-:W2:Y:S01]  /*2300*/  S2UR UR8, SR_CgaCtaId ;  /* 0x00000000000879c3 */ /* 0x000ea20000008800 */
[----:B------:R-:W-:-:S04]  /*2310*/  UIADD3 UR7, UPT, UPT, UR9, UR7, URZ ;  /* 0x0000000709077290 */ /* 0x000fc8000fffe0ff */
[----:B------:R-:W-:-:S03]  /*2320*/  USHF.R.U32.HI UR31, URZ, UR13, UR7 ;  /* 0x0000000dff1f7299 */ /* 0x000fc60008011607 */
[----:B------:R-:W3:Y:S01]  /*2330*/  S2UR UR9, SR_CgaCtaId ;  /* 0x00000000000979c3 */ /* 0x000ee20000008800 */
[----:B------:R-:W-:-:S04]  /*2340*/  UIADD3 UR31, UPT, UPT, -UR31, URZ, URZ ;  /* 0x000000ff1f1f7290 */ /* 0x000fc8000fffe1ff */
[----:B------:R-:W-:Y:S01]  /*2350*/  UIMAD UR31, UR6, UR31, UR4 ;  /* 0x0000001f061f72a4 */ /* 0x000fe2000f8e0204 */
[----:B------:R-:W4:Y:S02]  /*2360*/  LDCU UR6, c[0x0][0x6cc] ;  /* 0x0000d980ff0677ac */ /* 0x000f240008000800 */
[----:B------:R-:W5:Y:S01]  /*2370*/  S2UR UR7, SR_CgaCtaId ;  /* 0x00000000000779c3 */ /* 0x000f620000008800 */
[----:B------:R-:W-:Y:S02]  /*2380*/  UIADD3 UR4, UPT, UPT, -UR4, URZ, URZ ;  /* 0x000000ff04047290 */ /* 0x000fe4000fffe1ff */
[----:B--2---:R-:W-:Y:S02]  /*2390*/  ULEA UR8, UR8, UR26, 0x18 ;  /* 0x0000001a08087291 */ /* 0x004fe4000f8ec0ff */
[----:B-1----:R-:W-:Y:S02]  /*23a0*/  UIADD3 UR26, UP1, UPT, UR24, 0x2c0, URZ ;  /* 0x000002c0181a7890 */ /* 0x002fe4000ff3e0ff */
[----:B------:R-:W-:-:S02]  /*23b0*/  UIADD3 UR24, UP0, UPT, UR24, 0x240, URZ ;  /* 0x0000024018187890 */ /* 0x000fc4000ff1e0ff */
[----:B---3--:R-:W-:Y:S02]  /*23c0*/  ULEA UR9, UR9, UR27, 0x18 ;  /* 0x0000001b09097291 */ /* 0x008fe4000f8ec0ff */
[----:B------:R-:W-:Y:S02]  /*23d0*/  UIADD3.X UR27, UPT, UPT, URZ, UR25, URZ, UP1, !UPT ;  /* 0x00000019ff1b7290 */ /* 0x000fe40008ffe4ff */
[----:B------:R-:W-:Y:S02]  /*23e0*/  UIADD3.X UR25, UPT, UPT, URZ, UR25, URZ, UP0, !UPT ;  /* 0x00000019ff197290 */ /* 0x000fe400087fe4ff */
[----:B----4-:R-:W-:Y:S02]  /*23f0*/  UIMAD UR6, UR6, UR4, UR5 ;  /* 0x00000004060672a4 */ /* 0x010fe4000f8e0205 */
[----:B-----5:R-:W-:Y:S02]  /*2400*/  ULEA UR7, UR7, UR17, 0x18 ;  /* 0x0000001107077291 */ /* 0x020fe4000f8ec0ff */
[----:B------:R-:W-:-:S03]  /*2410*/  ULEA.HI UR17, UR11, UR11, URZ, 0x1 ;  /* 0x0000000b0b117291 */ /* 0x000fc6000f8f08ff */
[----:B------:R-:W-:Y:S01]  /*2420*/  UMOV UR11, URZ ;  /* 0x000000ff000b7c82 */ /* 0x000fe20008000000 */
[----:B------:R-:W-:-:S12]  /*2430*/  USHF.R.S32.HI UR17, URZ, 0x1, UR17 ;  /* 0x00000001ff117899 */ /* 0x000fd80008011411 */
.L_x_32:
[----:B------:R-:W-:Y:S01]  /*2440*/  ULEA UR10, UR11, UR9, 0x3 ;  /* 0x000000090b0a7291 */ /* 0x000fe2000f8e18ff */
[----:B------:R-:W-:Y:S01]  /*2450*/  SHF.L.U32 R4, R0, 0x1f, RZ ;  /* 0x0000001f00047819 */ /* 0x000fe200000006ff */
[----:B------:R-:W1:Y:S01]  /*2460*/  LDCU UR30, c[0x0][0x6e4] ;  /* 0x0000dc80ff1e77ac */ /* 0x000e620008000800 */
[----:B------:R-:W-:Y:S02]  /*2470*/  ULEA UR28, UR11, UR16, 0x7 ;  /* 0x000000100b1c7291 */ /* 0x000fe4000f8e38ff */
[----:B------:R-:W-:-:S04]  /*2480*/  UPLOP3.LUT UP2, UPT, UPT, UPT, UPT, 0x80, 0x8 ;  /* 0x000000000008789c */ /* 0x000fc80003f4f070 */
[----:B------:R-:W2:Y:S01]  /*2490*/  SYNCS.PHASECHK.TRANS64.TRYWAIT P0, [UR10+0x40], R4 ;  /* 0x00004004ff0075a7 */ /* 0x000ea2000800110a */
[----:B------:R-:W-:Y:S02]  /*24a0*/  ULEA UR6, UR6, UR18, 0x8 ;  /* 0x0000001206067291 */ /* 0x000fe4000f8e40ff */
[----:B------:R-:W-:Y:S01]  /*24b0*/  UISETP.NE.AND UP0, UPT, UR29, URZ, UPT ;  /* 0x000000ff1d00728c */ /* 0x000fe2000bf05270 */
[----:B-12---:R-:W-:Y:S10]  /*24c0*/  @!P0 BRA `(.L_x_28) ;  /* 0x0000001c003c8947 */ /* 0x006ff40003800000 */
.L_x_46:
[----:B------:R-:W-:-:S05]  /*24d0*/  UMOV UR33, URZ ;  /* 0x000000ff00217c82 */ /* 0x000fca0008000000 */
.L_x_31:
[----:B------:R-:W-:Y:S02]  /*24e0*/  USHF.L.U32 UR5, UR33, 0x5, URZ ;  /* 0x0000000521057899 */ /* 0x000fe400080006ff */
[----:B------:R-:W-:Y:S02]  /*24f0*/  USHF.R.U32.HI UR32, URZ, 0x1, UR33 ;  /* 0x00000001ff207899 */ /* 0x000fe40008011621 */
[----:B------:R-:W-:Y:S02]  /*2500*/  UIADD3 UR4, UPT, UPT, UR28, UR5, URZ ;  /* 0x000000051c047290 */ /* 0x000fe4000fffe0ff */
[----:B------:R-:W-:-:S07]  /*2510*/  ULEA UR32, UR12, UR32, 0x2 ;  /* 0x000000200c207291 */ /* 0x000fce000f8e10ff */
[----:B-1----:R-:W2:Y:S01]  /*2520*/  LDTM.x32 R36, tmem[UR4] ;  /* 0x00000004002479ee */ /* 0x002ea200082c0000 */
[----:B-1----:R-:W1:Y:S01]  /*2530*/  LDTM.x32 R4, tmem[UR4+0x20] ;  /* 0x00002004000479ee */ /* 0x002e6200082c0000 */
[----:B------:R-:W-:-:S04]  /*2540*/  USHF.R.S32.HI UR4, URZ, 0x1f, UR32 ;  /* 0x0000001fff047899 */ /* 0x000fc80008011420 */
[----:B------:R-:W-:-:S04]  /*2550*/  ULEA.HI UR4, UR4, UR32, URZ, 0x2 ;  /* 0x0000002004047291 */ /* 0x000fc8000f8f10ff */
[----:B------:R-:W-:-:S04]  /*2560*/  ULOP3.LUT UR4, UR4, 0x3fffc, URZ, 0xc0, !UPT ;  /* 0x0003fffc04047892 */ /* 0x000fc8000f8ec0ff */
[----:B------:R-:W-:-:S06]  /*2570*/  UIADD3 UR4, UPT, UPT, UR32, -UR4, URZ ;  /* 0x8000000420047290 */ /* 0x000fcc000fffe0ff */
[----:B------:R-:W-:Y:S01]  /*2580*/  MOV R83, UR4 ;  /* 0x0000000400537c02 */ /* 0x000fe20008000f00 */
[----:B------:R-:W-:Y:S01]  /*2590*/  ULEA.HI UR4, UR32, UR32, URZ, 0x1 ;  /* 0x0000002020047291 */ /* 0x000fe2000f8f08ff */
[----:B--2---:R-:W-:Y:S01]  /*25a0*/  FMUL R69, R37, UR30 ;  /* 0x0000001e25457c20 */ /* 0x004fe20008400000 */
[----:B-1----:R-:W-:Y:S01]  /*25b0*/  FMUL R3, R5, UR30 ;  /* 0x0000001e05037c20 */ /* 0x002fe20008400000 */
[----:B------:R-:W-:Y:S01]  /*25c0*/  FMUL R2, R4, UR30 ;  /* 0x0000001e04027c20 */ /* 0x000fe20008400000 */
[----:B------:R-:W-:Y:S01]  /*25d0*/  FMUL R68, R36, UR30 ;  /* 0x0000001e24447c20 */ /* 0x000fe20008400000 */
[----:B------:R-:W-:Y:S01]  /*25e0*/  FMUL R71, R39, UR30 ;  /* 0x0000001e27477c20 */ /* 0x000fe20008400000 */
[----:B------:R-:W-:Y:S01]  /*25f0*/  FMUL R70, R38, UR30 ;  /* 0x0000001e26467c20 */ /* 0x000fe20008400000 */
[----:B------:R-:W-:Y:S01]  /*2600*/  FMUL R41, R41, UR30 ;  /* 0x0000001e29297c20 */ /* 0x000fe20008400000 */
[----:B------:R-:W-:Y:S01]  /*2610*/  FMUL R40, R40, UR30 ;  /* 0x0000001e28287c20 */ /* 0x000fe20008400000 */
[----:B------:R-:W-:Y:S01]  /*2620*/  FMUL R43, R43, UR30 ;  /* 0x0000001e2b2b7c20 */ /* 0x000fe20008400000 */
[----:B------:R-:W-:Y:S01]  /*2630*/  FMUL R42, R42, UR30 ;  /* 0x0000001e2a2a7c20 */ /* 0x000fe20008400000 */
[----:B------:R-:W-:Y:S01]  /*2640*/  FMUL2 R4, R2.F32x2.HI_LO, -1.4426950216293334961 ;  /* 0xbfb8aa3b0204784a */ /* 0x000fe20001000000 */
[----:B------:R-:W-:Y:S01]  /*2650*/  F2FP.BF16.F32.PACK_AB R37, R71, R70 ;  /* 0x000000464725723e */ /* 0x000fe200000010ff */
        /* <DEDUP_REMOVED lines=10> */
[----:B------:R1:W-:Y:S01]  /*2700*/  MUFU.EX2 R91, R4 ;  /* 0x00000004005b7308 */ /* 0x0003e20000000800 */
[----:B------:R-:W-:Y:S01]  /*2710*/  F2FP.BF16.F32.PACK_AB R39, R43, R42 ;  /* 0x0000002a2b27723e */ /* 0x000fe200000010ff */
[----:B------:R-:W-:Y:S01]  /*2720*/  FMUL R53, R53, UR30 ;  /* 0x0000001e35357c20 */ /* 0x000fe20008400000 */
[----:B------:R-:W-:Y:S01]  /*2730*/  F2FP.BF16.F32.PACK_AB R38, R41, R40 ;  /* 0x000000282926723e */ /* 0x000fe200000010ff */
[----:B------:R-:W-:Y:S01]  /*2740*/  FMUL2 R84, R72.F32x2.HI_LO, -1.4426950216293334961 ;  /* 0xbfb8aa3b4854784a */ /* 0x000fe20001000000 */
[----:B------:R-:W-:Y:S01]  /*2750*/  F2FP.BF16.F32.PACK_AB R36, R69, R68 ;  /* 0x000000444524723e */ /* 0x000fe200000010ff */
[----:B------:R-:W-:Y:S01]  /*2760*/  FMUL R52, R52, UR30 ;  /* 0x0000001e34347c20 */ /* 0x000fe20008400000 */
[----:B------:R-:W-:Y:S01]  /*2770*/  LEA R86, R83, R74, 0xe ;  /* 0x0000004a53567211 */ /* 0x000fe200078e70ff */
[----:B------:R2:W3:Y:S01]  /*2780*/  MUFU.EX2 R90, R5 ;  /* 0x00000005005a7308 */ /* 0x0004e20000000800 */
[----:B------:R-:W-:Y:S01]  /*2790*/  F2FP.BF16.F32.PACK_AB R7, R51, R50 ;  /* 0x000000323307723e */ /* 0x000fe200000010ff */
[----:B------:R-:W-:Y:S01]  /*27a0*/  FMUL R55, R55, UR30 ;  /* 0x0000001e37377c20 */ /* 0x000fe20008400000 */
[----:B------:R-:W-:Y:S01]  /*27b0*/  F2FP.BF16.F32.PACK_AB R6, R49, R48 ;  /* 0x000000303106723e */ /* 0x000fe200000010ff */
[----:B------:R-:W-:Y:S01]  /*27c0*/  FMUL R54, R54, UR30 ;  /* 0x0000001e36367c20 */ /* 0x000fe20008400000 */
[----:B------:R-:W-:Y:S01]  /*27d0*/  LEA R87, R83, R75, 0xe ;  /* 0x0000004b53577211 */ /* 0x000fe200078e70ff */
[----:B------:R-:W-:Y:S01]  /*27e0*/  FMUL R57, R57, UR30 ;  /* 0x0000001e39397c20 */ /* 0x000fe20008400000 */
[----:B------:R-:W-:Y:S01]  /*27f0*/  FMUL R56, R56, UR30 ;  /* 0x0000001e38387c20 */ /* 0x000fe20008400000 */
[----:B------:R-:W-:Y:S01]  /*2800*/  FMUL R59, R59, UR30 ;  /* 0x0000001e3b3b7c20 */ /* 0x000fe20008400000 */
[----:B-1----:R-:W-:Y:S01]  /*2810*/  F2FP.BF16.F32.PACK_AB R4, R45, R44 ;  /* 0x0000002c2d04723e */ /* 0x002fe200000010ff */
[----:B------:R-:W-:Y:S01]  /*2820*/  FMUL R58, R58, UR30 ;  /* 0x0000001e3a3a7c20 */ /* 0x000fe20008400000 */
[----:B------:R1:W-:Y:S01]  /*2830*/  STS.128 [R86], R36 ;  /* 0x0000002456007388 */ /* 0x0003e20000000c00 */
[----:B------:R-:W-:Y:S01]  /*2840*/  MUFU.EX2 R93, R84 ;  /* 0x00000054005d7308 */ /* 0x000fe20000000800 */
[----:B------:R-:W-:Y:S01]  /*2850*/  FMUL R61, R61, UR30 ;  /* 0x0000001e3d3d7c20 */ /* 0x000fe20008400000 */
[----:B------:R-:W-:Y:S01]  /*2860*/  FMUL R63, R63, UR30 ;  /* 0x0000001e3f3f7c20 */ /* 0x000fe20008400000 */
[----:B------:R-:W-:Y:S01]  /*2870*/  FMUL R62, R62, UR30 ;  /* 0x0000001e3e3e7c20 */ /* 0x000fe20008400000 */
[----:B------:R-:W-:Y:S01]  /*2880*/  FMUL R65, R65, UR30 ;  /* 0x0000001e41417c20 */ /* 0x000fe20008400000 */
[----:B--2---:R-:W-:Y:S01]  /*2890*/  F2FP.BF16.F32.PACK_AB R5, R47, R46 ;  /* 0x0000002e2f05723e */ /* 0x004fe200000010ff */
[----:B------:R-:W-:Y:S01]  /*28a0*/  FMUL R67, R67, UR30 ;  /* 0x0000001e43437c20 */ /* 0x000fe20008400000 */
[----:B------:R-:W-:Y:S01]  /*28b0*/  FMUL R66, R66, UR30 ;  /* 0x0000001e42427c20 */ /* 0x000fe20008400000 */
[----:B------:R2:W-:Y:S01]  /*28c0*/  MUFU.EX2 R96, R85 ;  /* 0x0000005500607308 */ /* 0x0005e20000000800 */
[----:B------:R-:W-:Y:S01]  /*28d0*/  FMUL R64, R64, UR30 ;  /* 0x0000001e40407c20 */ /* 0x000fe20008400000 */
[----:B------:R4:W-:Y:S01]  /*28e0*/  STS.128 [R87], R4 ;  /* 0x0000000457007388 */ /* 0x0009e20000000c00 */
[----:B------:R-:W-:Y:S01]  /*28f0*/  FMUL R60, R60, UR30 ;  /* 0x0000001e3c3c7c20 */ /* 0x000fe20008400000 */
[----:B------:R-:W-:Y:S01]  /*2900*/  FMUL R9, R9, UR30 ;  /* 0x0000001e09097c20 */ /* 0x000fe20008400000 */
[----:B------:R-:W-:Y:S01]  /*2910*/  FMUL R8, R8, UR30 ;  /* 0x0000001e08087c20 */ /* 0x000fe20008400000 */
[----:B------:R-:W-:Y:S01]  /*2920*/  LEA R92, R83, R77, 0xe ;  /* 0x0000004d535c7211 */ /* 0x000fe200078e70ff */
[----:B------:R-:W-:Y:S01]  /*2930*/  FMUL R11, R11, UR30 ;  /* 0x0000001e0b0b7c20 */ /* 0x000fe20008400000 */
[----:B------:R-:W-:Y:S01]  /*2940*/  FMUL R10, R10, UR30 ;  /* 0x0000001e0a0a7c20 */ /* 0x000fe20008400000 */
[----:B------:R-:W-:Y:S01]  /*2950*/  FMUL R19, R19, UR30 ;  /* 0x0000001e13137c20 */ /* 0x000fe20008400000 */
[----:B------:R-:W-:Y:S01]  /*2960*/  FMUL R18, R18, UR30 ;  /* 0x0000001e12127c20 */ /* 0x000fe20008400000 */
[----:B------:R-:W-:Y:S01]  /*2970*/  FMUL R23, R23, UR30 ;  /* 0x0000001e17177c20 */ /* 0x000fe20008400000 */
[----:B------:R-:W-:Y:S01]  /*2980*/  FMUL2 R88, R10.F32x2.HI_LO, -1.4426950216293334961 ;  /* 0xbfb8aa3b0a58784a */ /* 0x000fe20001000000 */
[----:B------:R-:W-:Y:S01]  /*2990*/  ULOP3.LUT UR4, UR4, 0xfffffffe, URZ, 0xc0, !UPT ;  /* 0xfffffffe04047892 */ /* 0x000fe2000f8ec0ff */
[----:B------:R-:W-:Y:S01]  /*29a0*/  FMUL R22, R22, UR30 ;  /* 0x0000001e16167c20 */ /* 0x000fe20008400000 */
[----:B---3--:R-:W-:Y:S01]  /*29b0*/  FADD R90, R90, 1 ;  /* 0x3f8000005a5a7421 */ /* 0x008fe20000000000 */
[----:B------:R-:W3:Y:S01]  /*29c0*/  MUFU.EX2 R98, R89 ;  /* 0x0000005900627308 */ /* 0x000ee20000000800 */
[----:B--2---:R-:W-:Y:S01]  /*29d0*/  FMUL2 R84, R8.F32x2.HI_LO, -1.4426950216293334961 ;  /* 0xbfb8aa3b0854784a */ /* 0x004fe20001000000 */
[----:B------:R-:W-:Y:S01]  /*29e0*/  UIADD3 UR32, UPT, UPT, UR32, -UR4, URZ ;  /* 0x8000000420207290 */ /* 0x000fe2000fffe0ff */
[----:B------:R-:W-:Y:S01]  /*29f0*/  FMUL R21, R21, UR30 ;  /* 0x0000001e15157c20 */ /* 0x000fe20008400000 */
[----:B------:R-:W-:Y:S01]  /*2a00*/  FMUL R20, R20, UR30 ;  /* 0x0000001e14147c20 */ /* 0x000fe20008400000 */
[----:B------:R-:W-:Y:S01]  /*2a10*/  FMUL R33, R33, UR30 ;  /* 0x0000001e21217c20 */ /* 0x000fe20008400000 */
[----:B-1----:R-:W-:Y:S01]  /*2a20*/  LEA R86, R83, R76, 0xe ;  /* 0x0000004c53567211 */ /* 0x002fe200078e70ff */
[----:B------:R-:W-:Y:S01]  /*2a30*/  FMUL R32, R32, UR30 ;  /* 0x0000001e20207c20 */ /* 0x000fe20008400000 */
[----:B------:R-:W-:Y:S01]  /*2a40*/  F2FP.BF16.F32.PACK_AB R39, R67, R66 ;  /* 0x000000424327723e */ /* 0x000fe200000010ff */
[----:B------:R-:W-:Y:S01]  /*2a50*/  MUFU.EX2 R84, R84 ;  /* 0x0000005400547308 */ /* 0x000fe20000000800 */
[----:B------:R-:W-:Y:S01]  /*2a60*/  F2FP.BF16.F32.PACK_AB R38, R65, R64 ;  /* 0x000000404126723e */ /* 0x000fe200000010ff */
[----:B------:R-:W-:Y:S01]  /*2a70*/  FMUL R29, R29, UR30 ;  /* 0x0000001e1d1d7c20 */ /* 0x000fe20008400000 */
[----:B------:R-:W-:Y:S01]  /*2a80*/  F2FP.BF16.F32.PACK_AB R37, R63, R62 ;  /* 0x0000003e3f25723e */ /* 0x000fe200000010ff */
[----:B------:R-:W-:Y:S01]  /*2a90*/  FMUL R28, R28, UR30 ;  /* 0x0000001e1c1c7c20 */ /* 0x000fe20008400000 */
[----:B------:R-:W-:Y:S01]  /*2aa0*/  F2FP.BF16.F32.PACK_AB R36, R61, R60 ;  /* 0x0000003c3d24723e */ /* 0x000fe200000010ff */
[----:B------:R-:W-:Y:S01]  /*2ab0*/  FMUL R31, R31, UR30 ;  /* 0x0000001e1f1f7c20 */ /* 0x000fe20008400000 */
[----:B------:R-:W-:Y:S01]  /*2ac0*/  FMUL R30, R30, UR30 ;  /* 0x0000001e1e1e7c20 */ /* 0x000fe20008400000 */
[----:B----4-:R-:W-:Y:S01]  /*2ad0*/  F2FP.BF16.F32.PACK_AB R7, R59, R58 ;  /* 0x0000003a3b07723e */ /* 0x010fe200000010ff */
[----:B------:R-:W1:Y:S01]  /*2ae0*/  MUFU.EX2 R85, R85 ;  /* 0x0000005500557308 */ /* 0x000e620000000800 */
[----:B------:R-:W-:Y:S01]  /*2af0*/  F2FP.BF16.F32.PACK_AB R6, R57, R56 ;  /* 0x000000383906723e */ /* 0x000fe200000010ff */
[----:B---3--:R-:W-:Y:S01]  /*2b00*/  FADD R98, R98, 1 ;  /* 0x3f80000062627421 */ /* 0x008fe20000000000 */
[----:B------:R-:W-:Y:S01]  /*2b10*/  F2FP.BF16.F32.PACK_AB R5, R55, R54 ;  /* 0x000000363705723e */ /* 0x000fe200000010ff */
[----:B------:R-:W-:Y:S01]  /*2b20*/  FMUL R35, R35, UR30 ;  /* 0x0000001e23237c20 */ /* 0x000fe20008400000 */
[----:B------:R-:W-:Y:S01]  /*2b30*/  F2FP.BF16.F32.PACK_AB R4, R53, R52 ;  /* 0x000000343504723e */ /* 0x000fe200000010ff */
[----:B------:R-:W-:Y:S01]  /*2b40*/  FMUL R34, R34, UR30 ;  /* 0x0000001e22227c20 */ /* 0x000fe20008400000 */
[----:B------:R-:W-:Y:S01]  /*2b50*/  LEA R83, R83, R82, 0xe ;  /* 0x0000005253537211 */ /* 0x000fe200078e70ff */
[----:B------:R-:W-:Y:S02]  /*2b60*/  MUFU.EX2 R88, R88 ;  /* 0x0000005800587308 */ /* 0x000fe40000000800 */
[----:B------:R2:W-:Y:S04]  /*2b70*/  STS.128 [R86], R4 ;  /* 0x0000000456007388 */ /* 0x0005e80000000c00 */
[----:B------:R3:W-:Y:S01]  /*2b80*/  STS.128 [R92], R36 ;  /* 0x000000245c007388 */ /* 0x0007e20000000c00 */
[----:B-1----:R-:W-:Y:S01]  /*2b90*/  FADD R85, R85, 1 ;  /* 0x3f80000055557421 */ /* 0x002fe20000000000 */
[----:B--2---:R-:W-:Y:S01]  /*2ba0*/  FMUL R5, R13, UR30 ;  /* 0x0000001e0d057c20 */ /* 0x004fe20008400000 */
[----:B------:R-:W-:Y:S01]  /*2bb0*/  FMUL R4, R12, UR30 ;  /* 0x0000001e0c047c20 */ /* 0x000fe20008400000 */
[----:B------:R-:W-:Y:S01]  /*2bc0*/  FMUL R13, R17, UR30 ;  /* 0x0000001e110d7c20 */ /* 0x000fe20008400000 */
[----:B------:R-:W-:Y:S01]  /*2bd0*/  FMUL R12, R16, UR30 ;  /* 0x0000001e100c7c20 */ /* 0x000fe20008400000 */
[----:B------:R-:W-:Y:S01]  /*2be0*/  FMUL R7, R15, UR30 ;  /* 0x0000001e0f077c20 */ /* 0x000fe20008400000 */
[----:B------:R-:W-:Y:S01]  /*2bf0*/  FMUL2 R86, R4.F32x2.HI_LO, -1.4426950216293334961 ;  /* 0xbfb8aa3b0456784a */ /* 0x000fe20001000000 */
[----:B------:R-:W-:Y:S01]  /*2c00*/  MUFU.RCP R15, R90 ;  /* 0x0000005a000f7308 */ /* 0x000fe20000001000 */
[----:B------:R-:W-:Y:S01]  /*2c10*/  FMUL R6, R14, UR30 ;  /* 0x0000001e0e067c20 */ /* 0x000fe20008400000 */
[----:B---3--:R-:W-:-:S02]  /*2c20*/  FMUL2 R36, R12.F32x2.HI_LO, -1.4426950216293334961 ;  /* 0xbfb8aa3b0c24784a */ /* 0x008fc40001000000 */
[----:B------:R-:W-:Y:S01]  /*2c30*/  FADD R14, R91, 1 ;  /* 0x3f8000005b0e7421 */ /* 0x000fe20000000000 */
[----:B------:R-:W-:-:S03]  /*2c40*/  FMUL2 R38, R6.F32x2.HI_LO, -1.4426950216293334961 ;  /* 0xbfb8aa3b0626784a */ /* 0x000fc60001000000 */
[----:B------:R1:W-:Y:S08]  /*2c50*/  MUFU.EX2 R97, R86 ;  /* 0x0000005600617308 */ /* 0x0003f00000000800 */
[----:B------:R2:W-:Y:S08]  /*2c60*/  MUFU.EX2 R92, R87 ;  /* 0x00000057005c7308 */ /* 0x0005f00000000800 */
[----:B------:R3:W-:Y:S01]  /*2c70*/  MUFU.EX2 R89, R36 ;  /* 0x0000002400597308 */ /* 0x0007e20000000800 */
[----:B-1----:R-:W-:-:S07]  /*2c80*/  FADD R86, R96, 1 ;  /* 0x3f80000060567421 */ /* 0x002fce0000000000 */
[----:B------:R-:W-:Y:S01]  /*2c90*/  MUFU.RCP R17, R86 ;  /* 0x0000005600117308 */ /* 0x000fe20000001000 */
[----:B--2---:R-:W-:-:S07]  /*2ca0*/  FADD R87, R93, 1 ;  /* 0x3f8000005d577421 */ /* 0x004fce0000000000 */
[----:B------:R-:W1:Y:S01]  /*2cb0*/  MUFU.RCP R16, R87 ;  /* 0x0000005700107308 */ /* 0x000e620000001000 */
[----:B---3--:R-:W-:-:S07]  /*2cc0*/  FADD R36, R84, 1 ;  /* 0x3f80000054247421 */ /* 0x008fce0000000000 */
[----:B------:R-:W-:Y:S08]  /*2cd0*/  MUFU.EX2 R95, R38 ;  /* 0x00000026005f7308 */ /* 0x000ff00000000800 */
[----:B------:R2:W-:Y:S01]  /*2ce0*/  MUFU.EX2 R94, R39 ;  /* 0x00000027005e7308 */ /* 0x0005e20000000800 */
[----:B-1----:R-:W-:-:S04]  /*2cf0*/  FMUL2 R16, R16.F32x2.HI_LO, R72.F32x2.HI_LO ;  /* 0x000000481010724a */ /* 0x002fc80000000000 */
[----:B------:R-:W-:Y:S02]  /*2d00*/  FMUL2 R16, R16.F32x2.HI_LO, R70.F32x2.HI_LO ;  /* 0x000000461010724a */ /* 0x000fe40000000000 */
[----:B------:R-:W-:Y:S01]  /*2d10*/  FADD R70, R88, 1 ;  /* 0x3f80000058467421 */ /* 0x000fe20000000000 */
[----:B------:R-:W-:Y:S08]  /*2d20*/  MUFU.EX2 R93, R37 ;  /* 0x00000025005d7308 */ /* 0x000ff00000000800 */
[----:B------:R-:W-:Y:S01]  /*2d30*/  MUFU.RCP R36, R36 ;  /* 0x0000002400247308 */ /* 0x000fe20000001000 */
[----:B--2---:R-:W-:-:S07]  /*2d40*/  FMUL2 R38, R18.F32x2.HI_LO, -1.4426950216293334961 ;  /* 0xbfb8aa3b1226784a */ /* 0x004fce0001000000 */
[----:B------:R-:W1:Y:S08]  /*2d50*/  MUFU.RCP R37, R85 ;  /* 0x0000005500257308 */ /* 0x000e700000001000 */
[----:B------:R-:W2:Y:S08]  /*2d60*/  MUFU.EX2 R91, R38 ;  /* 0x00000026005b7308 */ /* 0x000eb00000000800 */
[----:B------:R-:W3:Y:S01]  /*2d70*/  MUFU.EX2 R96, R39 ;  /* 0x0000002700607308 */ /* 0x000ee20000000800 */
[----:B-1----:R-:W-:-:S02]  /*2d80*/  FMUL2 R36, R36.F32x2.HI_LO, R8.F32x2.HI_LO ;  /* 0x000000082424724a */ /* 0x002fc40000000000 */
[----:B------:R-:W-:Y:S02]  /*2d90*/  FMUL2 R84, R22.F32x2.HI_LO, -1.4426950216293334961 ;  /* 0xbfb8aa3b1654784a */ /* 0x000fe40001000000 */
[----:B------:R-:W-:Y:S02]  /*2da0*/  FMUL2 R36, R36.F32x2.HI_LO, R40.F32x2.HI_LO ;  /* 0x000000282424724a */ /* 0x000fe40000000000 */
[----:B------:R-:W-:Y:S01]  /*2db0*/  FADD R40, R97, 1 ;  /* 0x3f80000061287421 */ /* 0x000fe20000000000 */
[----:B------:R-:W-:Y:S01]  /*2dc0*/  MUFU.RCP R38, R70 ;  /* 0x0000004600267308 */ /* 0x000fe20000001000 */
[----:B------:R-:W-:Y:S01]  /*2dd0*/  FADD R97, R95, 1 ;  /* 0x3f8000005f617421 */ /* 0x000fe20000000000 */
[----:B--2---:R-:W-:-:S06]  /*2de0*/  FADD R91, R91, 1 ;  /* 0x3f8000005b5b7421 */ /* 0x004fcc0000000000 */
[----:B------:R-:W1:Y:S01]  /*2df0*/  MUFU.RCP R39, R98 ;  /* 0x0000006200277308 */ /* 0x000e620000001000 */
[----:B---3--:R-:W-:-:S07]  /*2e00*/  FADD R96, R96, 1 ;  /* 0x3f80000060607421 */ /* 0x008fce0000000000 */
[----:B------:R-:W2:Y:S08]  /*2e10*/  MUFU.RCP R14, R14 ;  /* 0x0000000e000e7308 */ /* 0x000eb00000001000 */
[----:B------:R3:W-:Y:S01]  /*2e20*/  MUFU.EX2 R88, R84 ;  /* 0x0000005400587308 */ /* 0x0007e20000000800 */
[----:B-1----:R-:W-:Y:S01]  /*2e30*/  FMUL2 R38, R38.F32x2.HI_LO, R10.F32x2.HI_LO ;  /* 0x0000000a2626724a */ /* 0x002fe20000000000 */
[----:B------:R-:W-:-:S02]  /*2e40*/  F2FP.BF16.F32.PACK_AB R11, R11, R10 ;  /* 0x0000000a0b0b723e */ /* 0x000fc400000010ff */
[----:B------:R-:W-:Y:S01]  /*2e50*/  F2FP.BF16.F32.PACK_AB R10, R9, R8 ;  /* 0x00000008090a723e */ /* 0x000fe200000010ff */
[----:B------:R-:W-:Y:S02]  /*2e60*/  FMUL2 R38, R38.F32x2.HI_LO, R42.F32x2.HI_LO ;  /* 0x0000002a2626724a */ /* 0x000fe40000000000 */
[----:B------:R-:W-:Y:S01]  /*2e70*/  FMUL R43, R25, UR30 ;  /* 0x0000001e192b7c20 */ /* 0x000fe20008400000 */
[----:B------:R-:W-:Y:S01]  /*2e80*/  FMUL R42, R24, UR30 ;  /* 0x0000001e182a7c20 */ /* 0x000fe20008400000 */
[----:B--2---:R-:W-:Y:S01]  /*2e90*/  FMUL2 R14, R14.F32x2.HI_LO, R2.F32x2.HI_LO ;  /* 0x000000020e0e724a */ /* 0x004fe20000000000 */
[----:B------:R-:W-:Y:S01]  /*2ea0*/  MUFU.RCP R24, R97 ;  /* 0x0000006100187308 */ /* 0x000fe20000001000 */
[----:B------:R-:W-:Y:S02]  /*2eb0*/  FMUL2 R8, R34.F32x2.HI_LO, -1.4426950216293334961 ;  /* 0xbfb8aa3b2208784a */ /* 0x000fe40001000000 */
[----:B------:R-:W-:Y:S02]  /*2ec0*/  FMUL2 R14, R14.F32x2.HI_LO, R68.F32x2.HI_LO ;  /* 0x000000440e0e724a */ /* 0x000fe40000000000 */
[----:B------:R-:W-:-:S02]  /*2ed0*/  FMUL2 R68, R20.F32x2.HI_LO, -1.4426950216293334961 ;  /* 0xbfb8aa3b1444784a */ /* 0x000fc40001000000 */
[----:B---3--:R-:W-:Y:S01]  /*2ee0*/  FADD R84, R94, 1 ;  /* 0x3f8000005e547421 */ /* 0x008fe20000000000 */
[----:B------:R-:W-:Y:S01]  /*2ef0*/  MUFU.RCP R40, R40 ;  /* 0x0000002800287308 */ /* 0x000fe20000001000 */
[----:B------:R-:W-:-:S07]  /*2f00*/  FMUL2 R70, R42.F32x2.HI_LO, -1.4426950216293334961 ;  /* 0xbfb8aa3b2a46784a */ /* 0x000fce0001000000 */
[----:B------:R-:W1:Y:S08]  /*2f10*/  MUFU.RCP R25, R84 ;  /* 0x0000005400197308 */ /* 0x000e700000001000 */
[----:B------:R2:W-:Y:S08]  /*2f20*/  MUFU.EX2 R86, R68 ;  /* 0x0000004400567308 */ /* 0x0005f00000000800 */
[----:B------:R3:W-:Y:S01]  /*2f30*/  MUFU.EX2 R87, R69 ;  /* 0x0000004500577308 */ /* 0x0007e20000000800 */
[----:B-1----:R-:W-:-:S02]  /*2f40*/  FMUL2 R24, R24.F32x2.HI_LO, R6.F32x2.HI_LO ;  /* 0x000000061818724a */ /* 0x002fc40000000000 */
[----:B------:R-:W-:Y:S02]  /*2f50*/  FADD R84, R93, 1 ;  /* 0x3f8000005d547421 */ /* 0x000fe40000000000 */
[----:B------:R-:W-:-:S03]  /*2f60*/  FMUL2 R46, R24.F32x2.HI_LO, R46.F32x2.HI_LO ;  /* 0x0000002e182e724a */ /* 0x000fc60000000000 */
[----:B------:R-:W-:Y:S01]  /*2f70*/  MUFU.RCP R24, R91 ;  /* 0x0000005b00187308 */ /* 0x000fe20000001000 */
[----:B--2---:R-:W-:-:S07]  /*2f80*/  FADD R68, R92, 1 ;  /* 0x3f8000005c447421 */ /* 0x004fce0000000000 */
[----:B------:R-:W1:Y:S01]  /*2f90*/  MUFU.RCP R25, R96 ;  /* 0x0000006000197308 */ /* 0x000e620000001000 */
[----:B---3--:R-:W-:-:S07]  /*2fa0*/  FMUL R69, R27, UR30 ;  /* 0x0000001e1b457c20 */ /* 0x008fce0008400000 */
[----:B------:R2:W3:Y:S08]  /*2fb0*/  MUFU.RCP R41, R68 ;  /* 0x0000004400297308 */ /* 0x0004f00000001000 */
[----:B------:R4:W-:Y:S01]  /*2fc0*/  MUFU.RCP R27, R84 ;  /* 0x00000054001b7308 */ /* 0x0009e20000001000 */
[----:B-1----:R-:W-:-:S04]  /*2fd0*/  FMUL2 R24, R24.F32x2.HI_LO, R18.F32x2.HI_LO ;  /* 0x000000121818724a */ /* 0x002fc80000000000 */
[----:B------:R-:W-:Y:S02]  /*2fe0*/  FMUL2 R50, R24.F32x2.HI_LO, R50.F32x2.HI_LO ;  /* 0x000000321832724a */ /* 0x000fe40000000000 */
[----:B------:R-:W-:Y:S01]  /*2ff0*/  FMUL2 R24, R32.F32x2.HI_LO, -1.4426950216293334961 ;  /* 0xbfb8aa3b2018784a */ /* 0x000fe20001000000 */
[----:B------:R-:W1:Y:S01]  /*3000*/  MUFU.EX2 R92, R70 ;  /* 0x00000046005c7308 */ /* 0x000e620000000800 */
[----:B--2---:R-:W-:Y:S01]  /*3010*/  FMUL R68, R26, UR30 ;  /* 0x0000001e1a447c20 */ /* 0x004fe20008400000 */
[----:B------:R-:W-:Y:S01]  /*3020*/  FADD R26, R89, 1 ;  /* 0x3f800000591a7421 */ /* 0x000fe20000000000 */
[----:B---3--:R-:W-:-:S04]  /*3030*/  FMUL2 R40, R40.F32x2.HI_LO, R4.F32x2.HI_LO ;  /* 0x000000042828724a */ /* 0x008fc80000000000 */
[----:B------:R-:W-:Y:S01]  /*3040*/  FMUL2 R40, R40.F32x2.HI_LO, R44.F32x2.HI_LO ;  /* 0x0000002c2828724a */ /* 0x000fe20000000000 */
[----:B------:R-:W2:Y:S01]  /*3050*/  MUFU.RCP R26, R26 ;  /* 0x0000001a001a7308 */ /* 0x000ea20000001000 */
[----:B------:R-:W-:Y:S02]  /*3060*/  FMUL2 R44, R68.F32x2.HI_LO, -1.4426950216293334961 ;  /* 0xbfb8aa3b442c784a */ /* 0x000fe40001000000 */
[----:B----4-:R-:W-:Y:S01]  /*3070*/  FADD R84, R86, 1 ;  /* 0x3f80000056547421 */ /* 0x010fe20000000000 */
[----:B------:R-:W-:Y:S02]  /*3080*/  F2FP.BF16.F32.PACK_AB R40, R41, R40 ;  /* 0x000000282928723e */ /* 0x000fe400000010ff */
[----:B------:R-:W-:Y:S02]  /*3090*/  F2FP.BF16.F32.PACK_AB R41, R47, R46 ;  /* 0x0000002e2f29723e */ /* 0x000fe400000010ff */
[----:B------:R3:W4:Y:S01]  /*30a0*/  MUFU.EX2 R94, R71 ;  /* 0x00000047005e7308 */ /* 0x0007220000000800 */
[----:B-1----:R-:W-:-:S07]  /*30b0*/  FADD R86, R92, 1 ;  /* 0x3f8000005c567421 */ /* 0x002fce0000000000 */
[----:B------:R1:W-:Y:S01]  /*30c0*/  MUFU.EX2 R90, R85 ;  /* 0x00000055005a7308 */ /* 0x0003e20000000800 */
[----:B--2---:R-:W-:-:S07]  /*30d0*/  FMUL2 R26, R26.F32x2.HI_LO, R12.F32x2.HI_LO ;  /* 0x0000000c1a1a724a */ /* 0x004fce0000000000 */
[----:B------:R2:W-:Y:S01]  /*30e0*/  MUFU.EX2 R96, R25 ;  /* 0x0000001900607308 */ /* 0x0005e20000000800 */
[----:B---3--:R-:W-:-:S07]  /*30f0*/  FMUL2 R70, R28.F32x2.HI_LO, -1.4426950216293334961 ;  /* 0xbfb8aa3b1c46784a */ /* 0x008fce0001000000 */
[----:B------:R-:W3:Y:S01]  /*3100*/  MUFU.EX2 R24, R24 ;  /* 0x0000001800187308 */ /* 0x000ee20000000800 */
[----:B-1----:R-:W-:Y:S01]  /*3110*/  FADD R85, R87, 1 ;  /* 0x3f80000057557421 */ /* 0x002fe20000000000 */
[----:B----4-:R-:W-:-:S06]  /*3120*/  FADD R87, R94, 1 ;  /* 0x3f8000005e577421 */ /* 0x010fcc0000000000 */
[----:B------:R-:W-:Y:S01]  /*3130*/  MUFU.EX2 R95, R44 ;  /* 0x0000002c005f7308 */ /* 0x000fe20000000800 */
[----:B--2---:R-:W-:Y:S02]  /*3140*/  F2FP.BF16.F32.PACK_AB R25, R7, R6 ;  /* 0x000000060719723e */ /* 0x004fe400000010ff */
[----:B------:R-:W-:Y:S02]  /*3150*/  F2FP.BF16.F32.PACK_AB R6, R43, R42 ;  /* 0x0000002a2b06723e */ /* 0x000fe400000010ff */
[----:B------:R-:W-:-:S03]  /*3160*/  F2FP.BF16.F32.PACK_AB R7, R69, R68 ;  /* 0x000000444507723e */ /* 0x000fc600000010ff */
[----:B------:R1:W2:Y:S01]  /*3170*/  MUFU.EX2 R97, R45 ;  /* 0x0000002d00617308 */ /* 0x0002a20000000800 */
[----:B---3--:R-:W-:Y:S01]  /*3180*/  FADD R92, R24, 1 ;  /* 0x3f800000185c7421 */ /* 0x008fe20000000000 */
[----:B------:R-:W-:Y:S02]  /*3190*/  F2FP.BF16.F32.PACK_AB R24, R5, R4 ;  /* 0x000000040518723e */ /* 0x000fe400000010ff */
[----:B------:R-:W-:Y:S02]  /*31a0*/  IADD3 R4, PT, PT, R83, 0x40, RZ ;  /* 0x0000004053047810 */ /* 0x000fe40007ffe0ff */
[----:B------:R-:W-:Y:S02]  /*31b0*/  F2FP.BF16.F32.PACK_AB R5, R23, R22 ;  /* 0x000000161705723e */ /* 0x000fe400000010ff */
[----:B------:R3:W4:Y:S08]  /*31c0*/  MUFU.EX2 R93, R70 ;  /* 0x00000046005d7308 */ /* 0x0007300000000800 */
[----:B------:R-:W-:Y:S01]  /*31d0*/  MUFU.RCP R86, R86 ;  /* 0x0000005600567308 */ /* 0x000fe20000001000 */
[----:B-1----:R-:W-:-:S02]  /*31e0*/  FMUL2 R44, R26.F32x2.HI_LO, R48.F32x2.HI_LO ;  /* 0x000000301a2c724a */ /* 0x002fc40000000000 */
[----:B------:R-:W-:Y:S02]  /*31f0*/  FMUL2 R26, R30.F32x2.HI_LO, -1.4426950216293334961 ;  /* 0xbfb8aa3b1e1a784a */ /* 0x000fe40001000000 */
[----:B--2---:R-:W-:-:S03]  /*3200*/  FADD R89, R97, 1 ;  /* 0x3f80000061597421 */ /* 0x004fc60000000000 */
[----:B------:R1:W2:Y:S01]  /*3210*/  MUFU.EX2 R49, R71 ;  /* 0x0000004700317308 */ /* 0x0002a20000000800 */
[----:B---3--:R-:W-:Y:S01]  /*3220*/  FADD R70, R88, 1 ;  /* 0x3f80000058467421 */ /* 0x008fe20000000000 */
[----:B----4-:R-:W-:Y:S01]  /*3230*/  FADD R48, R93, 1 ;  /* 0x3f8000005d307421 */ /* 0x010fe20000000000 */
[----:B------:R-:W-:-:S05]  /*3240*/  FADD R88, R95, 1 ;  /* 0x3f8000005f587421 */ /* 0x000fca0000000000 */
[----:B------:R-:W3:Y:S08]  /*3250*/  MUFU.RCP R87, R87 ;  /* 0x0000005700577308 */ /* 0x000ef00000001000 */
[----:B------:R4:W-:Y:S01]  /*3260*/  MUFU.EX2 R98, R9 ;  /* 0x0000000900627308 */ /* 0x0009e20000000800 */
[----:B-1----:R-:W-:Y:S01]  /*3270*/  FADD R71, R90, 1 ;  /* 0x3f8000005a477421 */ /* 0x002fe20000000000 */
[----:B--2---:R-:W-:-:S06]  /*3280*/  FADD R49, R49, 1 ;  /* 0x3f80000031317421 */ /* 0x004fcc0000000000 */
[----:B------:R-:W1:Y:S01]  /*3290*/  MUFU.EX2 R26, R26 ;  /* 0x0000001a001a7308 */ /* 0x000e620000000800 */
[----:B---3--:R-:W-:Y:S01]  /*32a0*/  FMUL2 R86, R86.F32x2.HI_LO, R42.F32x2.HI_LO ;  /* 0x0000002a5656724a */ /* 0x008fe20000000000 */
[----:B------:R-:W-:Y:S02]  /*32b0*/  SHF.R.U32.HI R43, RZ, 0x3, R4 ;  /* 0x00000003ff2b7819 */ /* 0x000fe40000011604 */
[----:B------:R-:W-:Y:S01]  /*32c0*/  F2FP.BF16.F32.PACK_AB R42, R45, R44 ;  /* 0x0000002c2d2a723e */ /* 0x000fe200000010ff */
[----:B------:R-:W-:Y:S01]  /*32d0*/  FMUL2 R86, R86.F32x2.HI_LO, R56.F32x2.HI_LO ;  /* 0x000000385656724a */ /* 0x000fe20000000000 */
[----:B------:R-:W-:Y:S02]  /*32e0*/  LOP3.LUT R43, R4, 0x70, R43, 0x78, !PT ;  /* 0x00000070042b7812 */ /* 0x000fe400078e782b */
[----:B------:R-:W2:Y:S01]  /*32f0*/  MUFU.EX2 R91, R27 ;  /* 0x0000001b005b7308 */ /* 0x000ea20000000800 */
[----:B----4-:R-:W-:Y:S01]  /*3300*/  F2FP.BF16.F32.PACK_AB R9, R73, R72 ;  /* 0x000000484909723e */ /* 0x010fe200000010ff */
[----:B------:R-:W-:Y:S01]  /*3310*/  FADD R73, R96, 1 ;  /* 0x3f80000060497421 */ /* 0x000fe20000000000 */
[----:B------:R-:W-:-:S05]  /*3320*/  F2FP.BF16.F32.PACK_AB R4, R21, R20 ;  /* 0x000000141504723e */ /* 0x000fca00000010ff */
[----:B------:R-:W-:Y:S01]  /*3330*/  MUFU.RCP R84, R84 ;  /* 0x0000005400547308 */ /* 0x000fe20000001000 */
[----:B-1----:R-:W-:Y:S01]  /*3340*/  FADD R90, R26, 1 ;  /* 0x3f8000001a5a7421 */ /* 0x002fe20000000000 */
[----:B------:R-:W-:-:S06]  /*3350*/  F2FP.BF16.F32.PACK_AB R26, R13, R12 ;  /* 0x0000000c0d1a723e */ /* 0x000fcc00000010ff */
[----:B------:R-:W1:Y:S01]  /*3360*/  MUFU.RCP R85, R85 ;  /* 0x0000005500557308 */ /* 0x000e620000001000 */
[----:B--2---:R-:W-:-:S07]  /*3370*/  FADD R91, R91, 1 ;  /* 0x3f8000005b5b7421 */ /* 0x004fce0000000000 */
[----:B------:R2:W3:Y:S08]  /*3380*/  MUFU.EX2 R27, R8 ;  /* 0x00000008001b7308 */ /* 0x0004f00000000800 */
[----:B------:R-:W-:Y:S01]  /*3390*/  MUFU.RCP R70, R70 ;  /* 0x0000004600467308 */ /* 0x000fe20000001000 */
[----:B-1----:R-:W-:Y:S01]  /*33a0*/  FMUL2 R12, R84.F32x2.HI_LO, R20.F32x2.HI_LO ;  /* 0x00000014540c724a */ /* 0x002fe20000000000 */
[----:B------:R-:W-:-:S02]  /*33b0*/  IADD3 R20, PT, PT, R83, 0x50, RZ ;  /* 0x0000005053147810 */ /* 0x000fc40007ffe0ff */
[----:B------:R-:W-:Y:S01]  /*33c0*/  F2FP.BF16.F32.PACK_AB R21, R31, R30 ;  /* 0x0000001e1f15723e */ /* 0x000fe200000010ff */
[----:B------:R-:W-:-:S03]  /*33d0*/  FMUL2 R12, R12.F32x2.HI_LO, R52.F32x2.HI_LO ;  /* 0x000000340c0c724a */ /* 0x000fc60000000000 */
[----:B------:R-:W1:Y:S01]  /*33e0*/  MUFU.RCP R71, R71 ;  /* 0x0000004700477308 */ /* 0x000e620000001000 */
[----:B--2---:R-:W-:Y:S01]  /*33f0*/  F2FP.BF16.F32.PACK_AB R8, R3, R2 ;  /* 0x000000020308723e */ /* 0x004fe200000010ff */
[----:B---3--:R-:W-:Y:S01]  /*3400*/  FADD R2, R27, 1 ;  /* 0x3f8000001b027421 */ /* 0x008fe20000000000 */
[----:B------:R-:W-:Y:S01]  /*3410*/  F2FP.BF16.F32.PACK_AB R27, R19, R18 ;  /* 0x00000012131b723e */ /* 0x000fe200000010ff */
[----:B------:R-:W-:Y:S02]  /*3420*/  FADD R3, R98, 1 ;  /* 0x3f80000062037421 */ /* 0x000fe40000000000 */
[----:B------:R2:W-:Y:S02]  /*3430*/  STS.128 [R43], R8 ;  /* 0x000000082b007388 */ /* 0x0005e40000000c00 */
[----:B------:R-:W-:Y:S08]  /*3440*/  MUFU.RCP R72, R92 ;  /* 0x0000005c00487308 */ /* 0x000ff00000001000 */
[----:B------:R-:W3:Y:S01]  /*3450*/  MUFU.RCP R73, R73 ;  /* 0x0000004900497308 */ /* 0x000ee20000001000 */
[----:B-1----:R-:W-:Y:S01]  /*3460*/  FMUL2 R18, R70.F32x2.HI_LO, R22.F32x2.HI_LO ;  /* 0x000000164612724a */ /* 0x002fe20000000000 */
[----:B------:R-:W-:-:S02]  /*3470*/  F2FP.BF16.F32.PACK_AB R22, R33, R32 ;  /* 0x000000202116723e */ /* 0x000fc400000010ff */
[----:B------:R-:W-:Y:S01]  /*3480*/  F2FP.BF16.F32.PACK_AB R23, R35, R34 ;  /* 0x000000222317723e */ /* 0x000fe200000010ff */
[----:B------:R-:W-:-:S03]  /*3490*/  FMUL2 R18, R18.F32x2.HI_LO, R54.F32x2.HI_LO ;  /* 0x000000361212724a */ /* 0x000fc60000000000 */
[----:B------:R-:W-:Y:S08]  /*34a0*/  MUFU.RCP R48, R48 ;  /* 0x0000003000307308 */ /* 0x000ff00000001000 */
[----:B------:R-:W1:Y:S01]  /*34b0*/  MUFU.RCP R49, R49 ;  /* 0x0000003100317308 */ /* 0x000e620000001000 */
[----:B---3--:R-:W-:Y:S01]  /*34c0*/  FMUL2 R72, R72.F32x2.HI_LO, R32.F32x2.HI_LO ;  /* 0x000000204848724a */ /* 0x008fe20000000000 */
[----:B------:R-:W-:-:S02]  /*34d0*/  SHF.R.U32.HI R33, RZ, 0x3, R20 ;  /* 0x00000003ff217819 */ /* 0x000fc40000011614 */
[----:B--2---:R-:W-:Y:S01]  /*34e0*/  IADD3 R8, PT, PT, R83, 0x60, RZ ;  /* 0x0000006053087810 */ /* 0x004fe20007ffe0ff */
[----:B------:R-:W-:Y:S01]  /*34f0*/  FMUL2 R72, R72.F32x2.HI_LO, R64.F32x2.HI_LO ;  /* 0x000000404848724a */ /* 0x000fe20000000000 */
[----:B------:R-:W-:Y:S02]  /*3500*/  IADD3 R83, PT, PT, R83, 0x70, RZ ;  /* 0x0000007053537810 */ /* 0x000fe40007ffe0ff */
[----:B------:R-:W-:Y:S01]  /*3510*/  MUFU.RCP R2, R2 ;  /* 0x0000000200027308 */ /* 0x000fe20000001000 */
[----:B------:R-:W-:Y:S02]  /*3520*/  SHF.R.U32.HI R9, RZ, 0x3, R8 ;  /* 0x00000003ff097819 */ /* 0x000fe40000011608 */
[----:B------:R-:W-:Y:S02]  /*3530*/  SHF.R.U32.HI R10, RZ, 0x3, R83 ;  /* 0x00000003ff0a7819 */ /* 0x000fe40000011653 */
[----:B------:R-:W-:Y:S02]  /*3540*/  LOP3.LUT R33, R20, 0x70, R33, 0x78, !PT ;  /* 0x0000007014217812 */ /* 0x000fe400078e7821 */
[-C--:B------:R-:W-:Y:S01]  /*3550*/  F2FP.BF16.F32.PACK_AB R20, R29, R28.reuse ;  /* 0x0000001c1d14723e */ /* 0x080fe200000010ff */
[----:B------:R-:W2:Y:S01]  /*3560*/  MUFU.RCP R3, R3 ;  /* 0x0000000300037308 */ /* 0x000ea20000001000 */
[----:B-1----:R-:W-:Y:S01]  /*3570*/  FMUL2 R48, R48.F32x2.HI_LO, R28.F32x2.HI_LO ;  /* 0x0000001c3030724a */ /* 0x002fe20000000000 */
[----:B------:R-:W-:Y:S01]  /*3580*/  LOP3.LUT R29, R8, 0x70, R9, 0x78, !PT ;  /* 0x00000070081d7812 */ /* 0x000fe200078e7809 */
[----:B------:R1:W-:Y:S01]  /*3590*/  STS.128 [R33], R24 ;  /* 0x0000001821007388 */ /* 0x0003e20000000c00 */
[----:B------:R-:W-:Y:S01]  /*35a0*/  LOP3.LUT R28, R83, 0x70, R10, 0x78, !PT ;  /* 0x00000070531c7812 */ /* 0x000fe200078e780a */
[----:B------:R-:W-:Y:S01]  /*35b0*/  FMUL2 R48, R48.F32x2.HI_LO, R60.F32x2.HI_LO ;  /* 0x0000003c3030724a */ /* 0x000fe20000000000 */
[----:B------:R-:W-:Y:S01]  /*35c0*/  F2FP.BF16.F32.PACK_AB R10, R73, R72 ;  /* 0x00000048490a723e */ /* 0x000fe200000010ff */
[----:B------:R3:W-:Y:S01]  /*35d0*/  STS.128 [R29], R4 ;  /* 0x000000041d007388 */ /* 0x0007e20000000c00 */
[----:B------:R-:W-:Y:S01]  /*35e0*/  MUFU.RCP R88, R88 ;  /* 0x0000005800587308 */ /* 0x000fe20000001000 */
[----:B------:R-:W-:-:S02]  /*35f0*/  F2FP.BF16.F32.PACK_AB R43, R51, R50 ;  /* 0x00000032332b723e */ /* 0x000fc400000010ff */
[----:B------:R3:W-:Y:S01]  /*3600*/  STS.128 [R28], R20 ;  /* 0x000000141c007388 */ /* 0x0007e20000000c00 */
[----:B------:R-:W-:Y:S01]  /*3610*/  F2FP.BF16.F32.PACK_AB R8, R49, R48 ;  /* 0x000000303108723e */ /* 0x000fe200000010ff */
[----:B------:R4:W-:Y:S06]  /*3620*/  MEMBAR.ALL.CTA ;  /* 0x0000000000007992 */ /* 0x0009ec0000008000 */
[----:B----4-:R-:W4:Y:S01]  /*3630*/  FENCE.VIEW.ASYNC.S ;  /* 0x00000000000073c6 */ /* 0x010f220000000000 */
[----:B------:R-:W5:Y:S01]  /*3640*/  MUFU.RCP R89, R89 ;  /* 0x0000005900597308 */ /* 0x000f620000001000 */
[----:B--2---:R-:W-:-:S04]  /*3650*/  FMUL2 R2, R2.F32x2.HI_LO, R34.F32x2.HI_LO ;  /* 0x000000220202724a */ /* 0x004fc80000000000 */
[----:B------:R-:W-:-:S03]  /*3660*/  FMUL2 R2, R2.F32x2.HI_LO, R66.F32x2.HI_LO ;  /* 0x000000420202724a */ /* 0x000fc60000000000 */
[----:B------:R-:W-:Y:S02]  /*3670*/  MUFU.RCP R90, R90 ;  /* 0x0000005a005a7308 */ /* 0x000fe40000001000 */
[----:B------:R-:W-:Y:S02]  /*3680*/  F2FP.BF16.F32.PACK_AB R11, R3, R2 ;  /* 0x00000002030b723e */ /* 0x000fe400000010ff */
[----:B------:R-:W-:-:S04]  /*3690*/  MOV R2, UR32 ;  /* 0x0000002000027c02 */ /* 0x000fc80008000f00 */
[----:B------:R-:W2:Y:S01]  /*36a0*/  MUFU.RCP R91, R91 ;  /* 0x0000005b005b7308 */ /* 0x000ea20000001000 */
[----:B-----5:R-:W-:Y:S01]  /*36b0*/  FMUL2 R88, R88.F32x2.HI_LO, R68.F32x2.HI_LO ;  /* 0x000000445858724a */ /* 0x020fe20000000000 */
[----:B-1----:R-:W-:Y:S02]  /*36c0*/  F2FP.BF16.F32.PACK_AB R24, R13, R12 ;  /* 0x0000000c0d18723e */ /* 0x002fe400000010ff */
[----:B------:R-:W-:Y:S01]  /*36d0*/  F2FP.BF16.F32.PACK_AB R13, R17, R16 ;  /* 0x00000010110d723e */ /* 0x000fe200000010ff */
[----:B------:R-:W-:Y:S01]  /*36e0*/  FMUL2 R88, R88.F32x2.HI_LO, R58.F32x2.HI_LO ;  /* 0x0000003a5858724a */ /* 0x000fe20000000000 */
[----:B------:R-:W-:Y:S02]  /*36f0*/  F2FP.BF16.F32.PACK_AB R12, R15, R14 ;  /* 0x0000000e0f0c723e */ /* 0x000fe400000010ff */
[C---:B------:R-:W-:Y:S02]  /*3700*/  LEA R17, R2.reuse, R78, 0xd ;  /* 0x0000004e02117211 */ /* 0x040fe400078e68ff */
[----:B------:R-:W-:-:S02]  /*3710*/  LEA R16, R2, R79, 0xd ;  /* 0x0000004f02107211 */ /* 0x000fc400078e68ff */
[----:B------:R-:W-:Y:S02]  /*3720*/  LEA R3, R2, R80, 0xd ;  /* 0x0000005002037211 */ /* 0x000fe400078e68ff */
[----:B------:R-:W-:Y:S02]  /*3730*/  F2FP.BF16.F32.PACK_AB R25, R19, R18 ;  /* 0x000000121319723e */ /* 0x000fe400000010ff */
[----:B------:R-:W-:Y:S01]  /*3740*/  F2FP.BF16.F32.PACK_AB R26, R87, R86 ;  /* 0x00000056571a723e */ /* 0x000fe200000010ff */
[----:B--2---:R-:W-:Y:S01]  /*3750*/  FMUL2 R90, R90.F32x2.HI_LO, R30.F32x2.HI_LO ;  /* 0x0000001e5a5a724a */ /* 0x004fe20000000000 */
[----:B------:R-:W-:Y:S02]  /*3760*/  F2FP.BF16.F32.PACK_AB R27, R89, R88 ;  /* 0x00000058591b723e */ /* 0x000fe400000010ff */
[----:B------:R-:W-:Y:S01]  /*3770*/  F2FP.BF16.F32.PACK_AB R14, R37, R36 ;  /* 0x00000024250e723e */ /* 0x000fe200000010ff */
[----:B------:R-:W-:Y:S01]  /*3780*/  FMUL2 R90, R90.F32x2.HI_LO, R62.F32x2.HI_LO ;  /* 0x0000003e5a5a724a */ /* 0x000fe20000000000 */
[----:B------:R-:W-:-:S02]  /*3790*/  F2FP.BF16.F32.PACK_AB R15, R39, R38 ;  /* 0x00000026270f723e */ /* 0x000fc400000010ff */
[----:B------:R-:W-:Y:S02]  /*37a0*/  LEA R2, R2, R81, 0xd ;  /* 0x0000005102027211 */ /* 0x000fe400078e68ff */
[----:B------:R-:W-:Y:S01]  /*37b0*/  F2FP.BF16.F32.PACK_AB R9, R91, R90 ;  /* 0x0000005a5b09723e */ /* 0x000fe200000010ff */
[----:B----4-:R-:W-:Y:S06]  /*37c0*/  BAR.SYNC.DEFER_BLOCKING 0x1, 0x80 ;  /* 0x0042000000007b1d */ /* 0x010fec0000010000 */
[----:B---3--:R-:W-:Y:S05]  /*37d0*/  BRA.U UP0, `(.L_x_29) ;  /* 0x0000000100187547 */ /* 0x008fea000b800000 */
[----:B------:R-:W-:Y:S02]  /*37e0*/  ULEA UR4, UR33, UR8, 0xd ;  /* 0x0000000821047291 */ /* 0x000fe4000f8e68ff */
[----:B------:R-:W-:Y:S02]  /*37f0*/  ULEA UR5, UR31, UR5, 0x7 ;  /* 0x000000051f057291 */ /* 0x000fe4000f8e38ff */
[----:B------:R-:W-:-:S09]  /*3800*/  UIADD3 UR4, UPT, UPT, UR4, 0x4400, URZ ;  /* 0x0000440004047890 */ /* 0x000fd2000fffe0ff */
[----:B------:R1:W-:Y:S01]  /*3810*/  UTMASTG.2D [UR4], [UR26], desc[URZ] ;  /* 0x0000ff041a0073b5 */ /* 0x0003e20008009000 */
[----:B------:R0:W-:Y:S01]  /*3820*/  UTMACMDFLUSH ;  /* 0x00000000000079b7 */ /* 0x0001e20000000000 */
[----:B-1----:R-:W-:-:S04]  /*3830*/  DEPBAR.LE SB0, 0x3 ;  /* 0x000080c00000791a */ /* 0x002fc80000000000 */
.L_x_29:
[----:B------:R-:W-:Y:S01]  /*3840*/  BAR.SYNC.DEFER_BLOCKING 0x1, 0x80 ;  /* 0x0042000000007b1d */ /* 0x000fe20000010000 */
[----:B------:R-:W-:-:S05]  /*3850*/  UPLOP3.LUT UP1, UPT, UPT, UPT, UP2, 0x80, 0x8 ;  /* 0x000000000008789c */ /* 0x000fca0003f2f020 */
[----:B------:R1:W-:Y:S04]  /*3860*/  STS.128 [R17], R12 ;  /* 0x0000000c11007388 */ /* 0x0003e80000000c00 */
[----:B------:R1:W-:Y:S04]  /*3870*/  STS.128 [R16], R40 ;  /* 0x0000002810007388 */ /* 0x0003e80000000c00 */
[----:B------:R1:W-:Y:S04]  /*3880*/  STS.128 [R3], R24 ;  /* 0x0000001803007388 */ /* 0x0003e80000000c00 */
[----:B------:R1:W-:Y:S01]  /*3890*/  STS.128 [R2], R8 ;  /* 0x0000000802007388 */ /* 0x0003e20000000c00 */
[----:B------:R2:W-:Y:S06]  /*38a0*/  MEMBAR.ALL.CTA ;  /* 0x0000000000007992 */ /* 0x0005ec0000008000 */
[----:B--2---:R-:W2:Y:S02]  /*38b0*/  FENCE.VIEW.ASYNC.S ;  /* 0x00000000000073c6 */ /* 0x004ea40000000000 */
[----:B--2---:R-:W-:Y:S06]  /*38c0*/  BAR.SYNC.DEFER_BLOCKING 0x1, 0x80 ;  /* 0x0042000000007b1d */ /* 0x004fec0000010000 */
[----:B------:R-:W-:Y:S05]  /*38d0*/  BRA.U UP0, `(.L_x_30) ;  /* 0x0000000100207547 */ /* 0x000fea000b800000 */
[----:B------:R-:W-:Y:S02]  /*38e0*/  USHF.L.U32 UR32, UR32, 0xc, URZ ;  /* 0x0000000c20207899 */ /* 0x000fe400080006ff */
[----:B------:R-:W-:Y:S02]  /*38f0*/  ULEA UR5, UR31, UR33, 0x2 ;  /* 0x000000211f057291 */ /* 0x000fe4000f8e10ff */
[----:B------:R-:W-:Y:S02]  /*3900*/  UIADD3 UR4, UPT, UPT, UR7, UR32, UR32 ;  /* 0x0000002007047290 */ /* 0x000fe4000fffe020 */
[----:B------:R-:W-:Y:S02]  /*3910*/  USHF.L.U32 UR5, UR5, 0x4, URZ ;  /* 0x0000000405057899 */ /* 0x000fe400080006ff */
[----:B------:R-:W-:-:S09]  /*3920*/  UIADD3 UR4, UPT, UPT, UR4, 0x400, URZ ;  /* 0x0000040004047890 */ /* 0x000fd2000fffe0ff */
[----:B------:R2:W-:Y:S01]  /*3930*/  UTMASTG.2D [UR4], [UR24], desc[URZ] ;  /* 0x0000ff04180073b5 */ /* 0x0005e20008009000 */
[----:B------:R0:W-:Y:S01]  /*3940*/  UTMACMDFLUSH ;  /* 0x00000000000079b7 */ /* 0x0001e20000000000 */
[----:B--2---:R-:W-:-:S04]  /*3950*/  DEPBAR.LE SB0, 0x1 ;  /* 0x000080400000791a */ /* 0x004fc80000000000 */
.L_x_30:
[----:B------:R-:W-:Y:S01]  /*3960*/  BAR.SYNC.DEFER_BLOCKING 0x1, 0x80 ;  /* 0x0042000000007b1d */ /* 0x000fe20000010000 */
[----:B------:R-:W-:-:S05]  /*3970*/  UPLOP3.LUT UP2, UPT, UPT, UPT, UPT, 0x40, 0x4 ;  /* 0x000000000004789c */ /* 0x000fca0003f4e870 */
[----:B------:R-:W-:Y:S01]  /*3980*/  UMOV UR33, 0x2 ;  /* 0x0000000200217882 */ /* 0x000fe20000000000 */
[----:B------:R-:W-:Y:S05]  /*3990*/  BRA.U UP1, `(.L_x_31) ;  /* 0xffffffe901d07547 */ /* 0x000fea000b83ffff */
[----:B------:R-:W2:Y:S01]  /*39a0*/  LDCU.64 UR4, c[0x0][0x6c0] ;  /* 0x0000d800ff0477ac */ /* 0x000ea20008000a00 */
[----:B------:R-:W-:Y:S01]  /*39b0*/  UIADD3 UR19, UPT, UPT, UR17, UR19, URZ ;  /* 0x0000001311137290 */ /* 0x000fe2000fffe0ff */
[----:B------:R-:W-:Y:S01]  /*39c0*/  ELECT P0, URZ, PT ;  /* 0x0000000000ff782f */ /* 0x000fe20003800000 */
[----:B------:R-:W-:Y:S02]  /*39d0*/  UIADD3 UR11, UPT, UPT, UR11, 0x1, URZ ;  /* 0x000000010b0b7890 */ /* 0x000fe4000fffe0ff */
[----:B------:R-:W-:Y:S02]  /*39e0*/  UIADD3 UR12, UPT, UPT, UR12, 0x1, URZ ;  /* 0x000000010c0c7890 */ /* 0x000fe4000fffe0ff */
[----:B------:R-:W-:-:S04]  /*39f0*/  UISETP.NE.AND UP0, UPT, UR11, 0x2, UPT ;  /* 0x000000020b00788c */ /* 0x000fc8000bf05270 */
[----:B------:R-:W-:Y:S02]  /*3a00*/  USEL UR11, UR11, URZ, UP0 ;  /* 0x000000ff0b0b7287 */ /* 0x000fe40008000000 */
[----:B--2---:R-:W-:Y:S02]  /*3a10*/  UIMAD.WIDE.U32 UR30, UR19, UR5, URZ ;  /* 0x00000005131e72a5 */ /* 0x004fe4000f8e00ff */
[----:B-1----:R-:W-:Y:S01]  /*3a20*/  @P0 IMAD.MOV.U32 R2, RZ, RZ, 0x1 ;  /* 0x00000001ff020424 */ /* 0x002fe200078e00ff */
[----:B------:R-:W1:Y:S03]  /*3a30*/  LDCU UR5, c[0x0][0x6d0] ;  /* 0x0000da00ff0577ac */ /* 0x000e660008000800 */
[----:B------:R2:W-:Y:S01]  /*3a40*/  @P0 SYNCS.ARRIVE.TRANS64.ART0 RZ, [UR10+0x50], R2 ;  /* 0x00005002ffff09a7 */ /* 0x0005e2000850000a */
        /* <DEDUP_REMOVED lines=12> */
[----:B-1----:R-:W-:-:S07]  /*3b10*/  UIMAD.WIDE.U32 UR30, UR6, UR5, URZ ;  /* 0x00000005061e72a5 */ /* 0x002fce000f8e00ff */
[----:B------:R-:W-:Y:S02]  /*3b20*/  UMOV UR5, UR31 ;  /* 0x0000001f00057c82 */ /* 0x000fe40008000000 */
[----:B------:R-:W-:-:S04]  /*3b30*/  UIADD3 UR30, UPT, UPT, UR6, -UR5, URZ ;  /* 0x80000005061e7290 */ /* 0x000fc8000fffe0ff */
[----:B------:R-:W-:-:S04]  /*3b40*/  USHF.R.U32.HI UR30, URZ, UR14, UR30 ;  /* 0x0000000eff1e7299 */ /* 0x000fc8000801161e */
[----:B------:R-:W-:Y:S01]  /*3b50*/  UIADD3 UR30, UPT, UPT, UR5, UR30, URZ ;  /* 0x0000001e051e7290 */ /* 0x000fe2000fffe0ff */
[----:B------:R-:W1:Y:S03]  /*3b60*/  LDCU UR5, c[0x0][0x6cc] ;  /* 0x0000d980ff0577ac */ /* 0x000e660008000800 */
[----:B------:R-:W-:-:S04]  /*3b70*/  USHF.R.U32.HI UR30, URZ, UR13, UR30 ;  /* 0x0000000dff1e7299 */ /* 0x000fc8000801161e */
[----:B------:R-:W-:-:S04]  /*3b80*/  UIADD3 UR30, UPT, UPT, -UR30, URZ, URZ ;  /* 0x000000ff1e1e7290 */ /* 0x000fc8000fffe1ff */
[----:B------:R-:W-:Y:S02]  /*3b90*/  UIMAD UR31, UR4, UR30, UR6 ;  /* 0x0000001e041f72a4 */ /* 0x000fe4000f8e0206 */
[----:B------:R-:W-:Y:S02]  /*3ba0*/  USEL UR4, URZ, 0x1, UP0 ;  /* 0x00000001ff047887 */ /* 0x000fe40008000000 */
[----:B------:R-:W-:Y:S02]  /*3bb0*/  UISETP.GE.AND UP0, UPT, UR19, 0x200, UPT ;  /* 0x000002001300788c */ /* 0x000fe4000bf06270 */
[----:B------:R-:W-:Y:S02]  /*3bc0*/  UIADD3 UR6, UPT, UPT, -UR6, URZ, URZ ;  /* 0x000000ff06067290 */ /* 0x000fe4000fffe1ff */
[----:B------:R-:W-:Y:S02]  /*3bd0*/  LOP3.LUT R0, R0, UR4, RZ, 0x3c, !PT ;  /* 0x0000000400007c12 */ /* 0x000fe4000f8e3cff */
[----:B-1----:R-:W-:-:S03]  /*3be0*/  UIMAD UR6, UR5, UR6, UR28 ;  /* 0x00000006050672a4 */ /* 0x002fc6000f8e021c */
[----:B--2---:R-:W-:Y:S09]  /*3bf0*/  BRA.U !UP0, `(.L_x_32) ;  /* 0xffffffe908107547 */ /* 0x004ff2000b83ffff */
.L_x_27:
[----:B------:R-:W-:-:S09]  /*3c00*/  UISETP.NE.AND UP0, UPT, UR29, URZ, UPT ;  /* 0x000000ff1d00728c */ /* 0x000fd2000bf05270 */
[----:B------:R-:W-:Y:S05]  /*3c10*/  BRA.U UP0, `(.L_x_33) ;  /* 0x00000001001c7547 */ /* 0x000fea000b800000 */
[----:B------:R-:W1:Y:S01]  /*3c20*/  S2UR UR4, SR_CgaCtaId ;  /* 0x00000000000479c3 */ /* 0x000e620000008800 */
[----:B------:R-:W-:Y:S01]  /*3c30*/  ELECT P0, URZ, PT ;  /* 0x0000000000ff782f */ /* 0x000fe20003800000 */
[----:B------:R-:W-:Y:S01]  /*3c40*/  HFMA2 R0, -RZ, RZ, 0, 5.9604644775390625e-08 ;  /* 0x00000001ff007431 */ /* 0x000fe200000001ff */
[----:B------:R-:W-:-:S05]  /*3c50*/  UMOV UR5, 0x40 ;  /* 0x0000004000057882 */ /* 0x000fca0000000000 */
[----:B------:R-:W-:Y:S01]  /*3c60*/  UVIRTCOUNT.DEALLOC.SMPOOL 0x80 ;  /* 0x000000800000784c */ /* 0x000fe20000000000 */
[----:B-1----:R-:W-:-:S09]  /*3c70*/  ULEA UR4, UR4, UR5, 0x18 ;  /* 0x0000000504047291 */ /* 0x002fd2000f8ec0ff */
[----:B------:R1:W-:Y:S03]  /*3c80*/  @P0 STS.U8 [UR4], R0 ;  /* 0x00000000ff000988 */ /* 0x0003e60008000004 */
.L_x_33:
[----:B------:R-:W-:Y:S06]  /*3c90*/  BAR.SYNC.DEFER_BLOCKING 0x1, 0x80 ;  /* 0x0042000000007b1d */ /* 0x000fec0000010000 */
[----:B------:R-:W-:Y:S05]  /*3ca0*/  BRA.U UP0, `(.L_x_34) ;  /* 0x0000000100a07547 */ /* 0x000fea000b800000 */
[----:B------:R-:W2:Y:S01]  /*3cb0*/  S2UR UR4, SR_CgaCtaId ;  /* 0x00000000000479c3 */ /* 0x000ea20000008800 */
[----:B------:R-:W-:Y:S01]  /*3cc0*/  NOP ;  /* 0x0000000000007918 */ /* 0x000fe20000000000 */
[----:B------:R-:W-:Y:S01]  /*3cd0*/  UMOV UR5, 0x50 ;  /* 0x0000005000057882 */ /* 0x000fe20000000000 */
[----:B------:R-:W-:Y:S01]  /*3ce0*/  ULOP3.LUT UR9, UR20, 0xffff, URZ, 0xc0, !UPT ;  /* 0x0000ffff14097892 */ /* 0x000fe2000f8ec0ff */
[----:B------:R-:W-:-:S03]  /*3cf0*/  UMOV UR6, 0xffff ;  /* 0x0000ffff00067882 */ /* 0x000fc60000000000 */
[----:B------:R-:W-:-:S04]  /*3d00*/  USHF.R.U32.HI UR9, URZ, 0x5, UR9 ;  /* 0x00000005ff097899 */ /* 0x000fc80008011609 */
[----:B------:R-:W-:Y:S02]  /*3d10*/  UIADD3 UR8, UPT, UPT, UR9, 0x10, URZ ;  /* 0x0000001009087890 */ /* 0x000fe4000fffe0ff */
[----:B------:R-:W-:Y:S02]  /*3d20*/  USHF.L.U32 UR6, UR6, UR9, URZ ;  /* 0x0000000906067299 */ /* 0x000fe400080006ff */
[----:B--2---:R-:W-:-:S03]  /*3d30*/  ULEA UR4, UR4, UR5, 0x18 ;  /* 0x0000000504047291 */ /* 0x004fc6000f8ec0ff */
[----:B------:R-:W-:Y:S02]  /*3d40*/  UMOV UR5, 0x1 ;  /* 0x0000000100057882 */ /* 0x000fe40000000000 */
[----:B------:R-:W-:-:S04]  /*3d50*/  USHF.L.U32 UR8, UR5, UR8, URZ ;  /* 0x0000000805087299 */ /* 0x000fc800080006ff */
[----:B-1----:R-:W1:Y:S01]  /*3d60*/  LDS R0, [UR4] ;  /* 0x00000004ff007984 */ /* 0x002e620008000800 */
[----:B------:R-:W-:-:S04]  /*3d70*/  ULOP3.LUT UR8, UR8, UR6, URZ, 0xfc, !UPT ;  /* 0x0000000608087292 */ /* 0x000fc8000f8efcff */
[----:B------:R-:W-:Y:S01]  /*3d80*/  ULOP3.LUT UR6, UR8, 0xffff, URZ, 0xc0, !UPT ;  /* 0x0000ffff08067892 */ /* 0x000fe2000f8ec0ff */
[----:B-1----:R-:W-:-:S13]  /*3d90*/  R2UR UR7, R0 ;  /* 0x00000000000772ca */ /* 0x002fda00000e0000 */
[----:B------:R-:W-:-:S04]  /*3da0*/  ULOP3.LUT UR5, UR8, 0xffff, UR7, 0x80, !UPT ;  /* 0x0000ffff08057892 */ /* 0x000fc8000f8e8007 */
[----:B------:R-:W-:-:S09]  /*3db0*/  UISETP.NE.AND UP0, UPT, UR5, UR6, UPT ;  /* 0x000000060500728c */ /* 0x000fd2000bf05270 */
[----:B------:R-:W-:Y:S05]  /*3dc0*/  BRA.U UP0, `(.L_x_35) ;  /* 0x00000001004c7547 */ /* 0x000fea000b800000 */
[----:B------:R-:W-:Y:S02]  /*3dd0*/  USHF.R.U32.HI UR5, URZ, 0x10, UR8 ;  /* 0x00000010ff057899 */ /* 0x000fe40008011608 */
[----:B------:R-:W-:-:S04]  /*3de0*/  USHF.R.U32.HI UR6, URZ, 0x10, UR7 ;  /* 0x00000010ff067899 */ /* 0x000fc80008011607 */
[----:B------:R-:W-:-:S04]  /*3df0*/  ULOP3.LUT UR6, UR6, UR5, URZ, 0xc0, !UPT ;  /* 0x0000000506067292 */ /* 0x000fc8000f8ec0ff */
[----:B------:R-:W-:-:S09]  /*3e00*/  UISETP.NE.AND UP0, UPT, UR6, UR5, UPT ;  /* 0x000000050600728c */ /* 0x000fd2000bf05270 */
[----:B------:R-:W-:Y:S05]  /*3e10*/  BRA.U UP0, `(.L_x_36) ;  /* 0x00000001002c7547 */ /* 0x000fea000b800000 */
[----:B------:R-:W1:Y:S01]  /*3e20*/  S2R R2, SR_LANEID ;  /* 0x0000000000027919 */ /* 0x000e620000000000 */
[----:B------:R-:W-:Y:S01]  /*3e30*/  ULOP3.LUT UR8, URZ, UR8, URZ, 0x33, !UPT ;  /* 0x00000008ff087292 */ /* 0x000fe2000f8e33ff */
[----:B------:R-:W-:Y:S02]  /*3e40*/  VOTEU.ANY UR6, UPT, PT ;  /* 0x0000000000067886 */ /* 0x000fe400038e0100 */
[----:B------:R-:W-:-:S03]  /*3e50*/  UFLO.U32 UR6, UR6 ;  /* 0x00000006000672bd */ /* 0x000fc600080e0000 */
[----:B------:R-:W-:-:S04]  /*3e60*/  IMAD.U32 R0, RZ, RZ, UR8 ;  /* 0x00000008ff007e24 */ /* 0x000fc8000f8e00ff */
[----:B------:R-:W2:Y:S02]  /*3e70*/  REDUX UR5, R0 ;  /* 0x00000000000573c4 */ /* 0x000ea40000000000 */
[----:B------:R3:W-:Y:S01]  /*3e80*/  UTCATOMSWS.AND URZ, UR8 ;  /* 0x0000000800ff79e3 */ /* 0x0007e20008000000 */
[----:B-1----:R-:W-:Y:S02]  /*3e90*/  ISETP.EQ.U32.AND P0, PT, R2, UR6, PT ;  /* 0x0000000602007c0c */ /* 0x002fe4000bf02070 */
[----:B--2---:R-:W-:-:S11]  /*3ea0*/  MOV R2, UR5 ;  /* 0x0000000500027c02 */ /* 0x004fd60008000f00 */
[----:B------:R3:W-:Y:S01]  /*3eb0*/  @P0 ATOMS.AND RZ, [UR4], R2 ;  /* 0x00000002ffff098c */ /* 0x0007e2000a800004 */
[----:B------:R-:W-:Y:S05]  /*3ec0*/  BRA `(.L_x_37) ;  /* 0x0000000000147947 */ /* 0x000fea0003800000 */
.L_x_36:
[----:B------:R-:W-:Y:S02]  /*3ed0*/  MOV R2, 0x3ef0 ;  /* 0x00003ef000027802 */ /* 0x000fe40000000f00 */
[----:B------:R-:W-:Y:S05]  /*3ee0*/  CALL.REL.NOINC `($__internal_0_$__cuda_sm10x_tcgen05_guardrail_trap_col_being_dealloced_not_returned_by_alloc) ;  /* 0x0000000000d07944 */ /* 0x000fea0003c00000 */
[----:B------:R-:W-:Y:S05]  /*3ef0*/  BRA `(.L_x_37) ;  /* 0x0000000000087947 */ /* 0x000fea0003800000 */
.L_x_35:
[----:B------:R-:W-:Y:S02]  /*3f00*/  MOV R2, 0x3f20 ;  /* 0x00003f2000027802 */ /* 0x000fe40000000f00 */
[----:B------:R-:W-:Y:S05]  /*3f10*/  CALL.REL.NOINC `($__internal_2_$__cuda_sm10x_tcgen05_guardrail_trap_unallocated_columns_being_dealloced) ;  /* 0x0000000000dc7944 */ /* 0x000fea0003c00000 */
.L_x_37:
[----:B------:R-:W-:Y:S01]  /*3f20*/  NOP ;  /* 0x0000000000007918 */ /* 0x000fe20000000000 */
.L_x_34:
[----:B------:R-:W-:-:S04]  /*3f30*/  DEPBAR.LE SB0, 0x0 ;  /* 0x000080000000791a */ /* 0x000fc80000000000 */
[----:B------:R-:W-:-:S04]  /*3f40*/  DEPBAR.LE SB0, 0x0 ;  /* 0x000080000000791a */ /* 0x000fc80000000000 */
[----:B---3--:R-:W-:Y:S05]  /*3f50*/  EXIT ;  /* 0x000000000000794d */ /* 0x008fea0003800000 */
.L_x_10:
[----:B------:R-:W-:Y:S02]  /*3f60*/  MOV R4, UR4 ;  /* 0x0000000400047c02 */ /* 0x000fe40008000f00 */
[----:B------:R-:W-:Y:S02]  /*3f70*/  MOV R5, UR4 ;  /* 0x0000000400057c02 */ /* 0x000fe40008000f00 */
[----:B------:R-:W-:-:S07]  /*3f80*/  MOV R2, UR25 ;  /* 0x0000001900027c02 */ /* 0x000fce0008000f00 */
.L_x_38:
[----:B-1----:R1:W2:Y:S02]  /*3f90*/  SYNCS.PHASECHK.TRANS64.TRYWAIT P0, [R2+URZ+0x20], R5 ;  /* 0x00002005020075a7 */ /* 0x0022a400080011ff */
[----:B--2---:R-:W-:Y:S05]  /*3fa0*/  @!P0 NANOSLEEP.SYNCS 0x989680 ;  /* 0x009896800000895d */ /* 0x004fea0003900000 */
[----:B------:R-:W2:Y:S02]  /*3fb0*/  @!P0 SYNCS.PHASECHK.TRANS64 P0, [R2+URZ+0x20], R5 ;  /* 0x00002005020085a7 */ /* 0x000ea400080010ff */
[----:B--2---:R-:W-:Y:S05]  /*3fc0*/  @!P0 BRA `(.L_x_38) ;  /* 0xfffffffc00f08947 */ /* 0x004fea000383ffff */
[----:B------:R-:W-:Y:S05]  /*3fd0*/  BRA `(.L_x_9) ;  /* 0xffffffc800ec7947 */ /* 0x000fea000383ffff */
.L_x_13:
[----:B------:R-:W-:Y:S02]  /*3fe0*/  MOV R4, UR5 ;  /* 0x0000000500047c02 */ /* 0x000fe40008000f00 */
[----:B------:R-:W-:Y:S02]  /*3ff0*/  MOV R5, UR5 ;  /* 0x0000000500057c02 */ /* 0x000fe40008000f00 */
[----:B------:R-:W-:-:S07]  /*4000*/  MOV R2, UR4 ;  /* 0x0000000400027c02 */ /* 0x000fce0008000f00 */
.L_x_39:
[----:B-----5:R5:W4:Y:S02]  /*4010*/  SYNCS.PHASECHK.TRANS64.TRYWAIT P0, [R2+URZ+0x20], R5 ;  /* 0x00002005020075a7 */ /* 0x020b2400080011ff */
[----:B----4-:R-:W-:Y:S05]  /*4020*/  @!P0 NANOSLEEP.SYNCS 0x989680 ;  /* 0x009896800000895d */ /* 0x010fea0003900000 */
[----:B------:R-:W4:Y:S02]  /*4030*/  @!P0 SYNCS.PHASECHK.TRANS64 P0, [R2+URZ+0x20], R5 ;  /* 0x00002005020085a7 */ /* 0x000f2400080010ff */
[----:B----4-:R-:W-:Y:S05]  /*4040*/  @!P0 BRA `(.L_x_39) ;  /* 0xfffffffc00f08947 */ /* 0x010fea000383ffff */
[----:B------:R-:W-:Y:S05]  /*4050*/  BRA `(.L_x_40) ;  /* 0xffffffcc00e07947 */ /* 0x000fea000383ffff */
.L_x_16:
[----:B------:R-:W-:Y:S02]  /*4060*/  MOV R2, UR18 ;  /* 0x0000001200027c02 */ /* 0x000fe40008000f00 */
[-C--:B------:R-:W-:Y:S02]  /*4070*/  MOV R6, R3.reuse ;  /* 0x0000000300067202 */ /* 0x080fe40000000f00 */
[----:B------:R-:W-:-:S07]  /*4080*/  MOV R7, R3 ;  /* 0x0000000300077202 */ /* 0x000fce0000000f00 */
.L_x_41:
[----:B---3--:R3:W4:Y:S02]  /*4090*/  SYNCS.PHASECHK.TRANS64.TRYWAIT P0, [R2+URZ+0x50], R7 ;  /* 0x00005007020075a7 */ /* 0x00872400080011ff */
[----:B----4-:R-:W-:Y:S05]  /*40a0*/  @!P0 NANOSLEEP.SYNCS 0x989680 ;  /* 0x009896800000895d */ /* 0x010fea0003900000 */
[----:B------:R-:W4:Y:S02]  /*40b0*/  @!P0 SYNCS.PHASECHK.TRANS64 P0, [R2+URZ+0x50], R7 ;  /* 0x00005007020085a7 */ /* 0x000f2400080010ff */
[----:B----4-:R-:W-:Y:S05]  /*40c0*/  @!P0 BRA `(.L_x_41) ;  /* 0xfffffffc00f08947 */ /* 0x010fea000383ffff */
[----:B------:R-:W-:Y:S05]  /*40d0*/  BRA `(.L_x_42) ;  /* 0xffffffd400307947 */ /* 0x000fea000383ffff */
.L_x_18:
[----:B------:R-:W-:Y:S02]  /*40e0*/  MOV R6, UR27 ;  /* 0x0000001b00067c02 */ /* 0x000fe40008000f00 */
[----:B------:R-:W-:Y:S02]  /*40f0*/  MOV R7, UR27 ;  /* 0x0000001b00077c02 */ /* 0x000fe40008000f00 */
[----:B------:R-:W-:Y:S07]  /*4100*/  MOV R2, UR17 ;  /* 0x0000001100027c02 */ /* 0x000fee0008000f00 */
.L_x_43:
[----:B---3--:R3:W4:Y:S02]  /*4110*/  SYNCS.PHASECHK.TRANS64.TRYWAIT P1, [R2+URZ], R7 ;  /* 0x00000007020075a7 */ /* 0x00872400080211ff */
[----:B----4-:R-:W-:Y:S05]  /*4120*/  @!P1 NANOSLEEP.SYNCS 0x989680 ;  /* 0x009896800000995d */ /* 0x010fea0003900000 */
[----:B------:R-:W4:Y:S02]  /*4130*/  @!P1 SYNCS.PHASECHK.TRANS64 P1, [R2+URZ], R7 ;  /* 0x00000007020095a7 */ /* 0x000f2400080210ff */
[----:B----4-:R-:W-:Y:S05]  /*4140*/  @!P1 BRA `(.L_x_43) ;  /* 0xfffffffc00f09947 */ /* 0x010fea000383ffff */
[----:B------:R-:W-:Y:S05]  /*4150*/  BRA `(.L_x_17) ;  /* 0xffffffd400a47947 */ /* 0x000fea000383ffff */
.L_x_21:
[----:B------:R-:W-:-:S07]  /*4160*/  MOV R5, R4 ;  /* 0x0000000400057202 */ /* 0x000fce0000000f00 */
.L_x_44:
[----:B----4-:R4:W5:Y:S02]  /*4170*/  SYNCS.PHASECHK.TRANS64.TRYWAIT P0, [R2+URZ+0x50], R5 ;  /* 0x00005005020075a7 */ /* 0x01096400080011ff */
[----:B-----5:R-:W-:Y:S05]  /*4180*/  @!P0 NANOSLEEP.SYNCS 0x989680 ;  /* 0x009896800000895d */ /* 0x020fea0003900000 */
[----:B------:R-:W5:Y:S02]  /*4190*/  @!P0 SYNCS.PHASECHK.TRANS64 P0, [R2+URZ+0x50], R5 ;  /* 0x00005005020085a7 */ /* 0x000f6400080010ff */
[----:B-----5:R-:W-:Y:S05]  /*41a0*/  @!P0 BRA `(.L_x_44) ;  /* 0xfffffffc00f08947 */ /* 0x020fea000383ffff */
[----:B------:R-:W-:Y:S05]  /*41b0*/  BRA `(.L_x_14) ;  /* 0xffffffd800507947 */ /* 0x000fea000383ffff */
.L_x_28:
[----:B------:R-:W-:Y:S02]  /*41c0*/  MOV R2, UR10 ;  /* 0x0000000a00027c02 */ /* 0x000fe40008000f00 */
[----:B------:R-:W-:-:S07]  /*41d0*/  MOV R5, R4 ;  /* 0x0000000400057202 */ /* 0x000fce0000000f00 */
.L_x_45:
[----:B-1----:R1:W2:Y:S02]  /*41e0*/  SYNCS.PHASECHK.TRANS64.TRYWAIT P0, [R2+URZ+0x40], R5 ;  /* 0x00004005020075a7 */ /* 0x0022a400080011ff */
[----:B--2---:R-:W-:Y:S05]  /*41f0*/  @!P0 NANOSLEEP.SYNCS 0x989680 ;  /* 0x009896800000895d */ /* 0x004fea0003900000 */
[----:B------:R-:W2:Y:S02]  /*4200*/  @!P0 SYNCS.PHASECHK.TRANS64 P0, [R2+URZ+0x40], R5 ;  /* 0x00004005020085a7 */ /* 0x000ea400080010ff */
[----:B--2---:R-:W-:Y:S05]  /*4210*/  @!P0 BRA `(.L_x_45) ;  /* 0xfffffffc00f08947 */ /* 0x004fea000383ffff */
[----:B------:R-:W-:Y:S05]  /*4220*/  BRA `(.L_x_46) ;  /* 0xffffffe000a87947 */ /* 0x000fea000383ffff */
        .weak           $__internal_0_$__cuda_sm10x_tcgen05_guardrail_trap_col_being_dealloced_not_returned_by_alloc
        .type           $__internal_0_$__cuda_sm10x_tcgen05_guardrail_trap_col_being_dealloced_not_returned_by_alloc,@function
        .size           $__internal_0_$__cuda_sm10x_tcgen05_guardrail_trap_col_being_dealloced_not_returned_by_alloc,($__internal_1_$__cuda_sm10x_tcgen05_guardrail_trap_phase_invalid_during_alloc - $__internal_0_$__cuda_sm10x_tcgen05_guardrail_trap_col_being_dealloced_not_returned_by_alloc)
$__internal_0_$__cuda_sm10x_tcgen05_guardrail_trap_col_being_dealloced_not_returned_by_alloc:
[----:B------:R-:W-:Y:S05]  /*4230*/  BPT.TRAP 0x1 ;  /* 0x000000040000795c */ /* 0x000fea0000300000 */
[----:B------:R-:W-:-:S04]  /*4240*/  HFMA2 R3, -RZ, RZ, 0, 0 ;  /* 0x00000000ff037431 */ /* 0x000fc800000001ff */
[----:B------:R-:W-:Y:S05]  /*4250*/  RET.REL.NODEC R2 `(kernel_cutlass_kernel_cudnngemm_swigludense_blockscaled_gemm_persistent_swiglu_interleaved_quantSm100BlockScaledPersistentDenseGemmKernel_object_at__TiledMMA_ThrLayoutVMNK11110000_Permuta_0) ;  /* 0xffffffbc02687950 */ /* 0x000fea0003c3ffff */
        .weak           $__internal_1_$__cuda_sm10x_tcgen05_guardrail_trap_phase_invalid_during_alloc
        .type           $__internal_1_$__cuda_sm10x_tcgen05_guardrail_trap_phase_invalid_during_alloc,@function
        .size           $__internal_1_$__cuda_sm10x_tcgen05_guardrail_trap_phase_invalid_during_alloc,($__internal_2_$__cuda_sm10x_tcgen05_guardrail_trap_unallocated_columns_being_dealloced - $__internal_1_$__cuda_sm10x_tcgen05_guardrail_trap_phase_invalid_during_alloc)
$__internal_1_$__cuda_sm10x_tcgen05_guardrail_trap_phase_invalid_during_alloc:
[----:B------:R-:W-:Y:S05]  /*4260*/  BPT.TRAP 0x1 ;  /* 0x000000040000795c */ /* 0x000fea0000300000 */
[----:B------:R-:W-:-:S04]  /*4270*/  MOV R3, 0x0 ;  /* 0x0000000000037802 */ /* 0x000fc80000000f00 */
[----:B------:R-:W-:Y:S05]  /*4280*/  RET.REL.NODEC R2 `(kernel_cutlass_kernel_cudnngemm_swigludense_blockscaled_gemm_persistent_swiglu_interleaved_quantSm100BlockScaledPersistentDenseGemmKernel_object_at__TiledMMA_ThrLayoutVMNK11110000_Permuta_0) ;  /* 0xffffffbc025c7950 */ /* 0x000fea0003c3ffff */
        .weak           $__internal_2_$__cuda_sm10x_tcgen05_guardrail_trap_unallocated_columns_being_dealloced
        .type           $__internal_2_$__cuda_sm10x_tcgen05_guardrail_trap_unallocated_columns_being_dealloced,@function
        .size           $__internal_2_$__cuda_sm10x_tcgen05_guardrail_trap_unallocated_columns_being_dealloced,(.L_x_50 - $__internal_2_$__cuda_sm10x_tcgen05_guardrail_trap_unallocated_columns_being_dealloced)
$__internal_2_$__cuda_sm10x_tcgen05_guardrail_trap_unallocated_columns_being_dealloced:
[----:B------:R-:W-:Y:S05]  /*4290*/  BPT.TRAP 0x1 ;  /* 0x000000040000795c */ /* 0x000fea0000300000 */
[----:B------:R-:W-:-:S04]  /*42a0*/  HFMA2 R3, -RZ, RZ, 0, 0 ;  /* 0x00000000ff037431 */ /* 0x000fc800000001ff */
[----:B------:R-:W-:Y:S05]  /*42b0*/  RET.REL.NODEC R2 `(kernel_cutlass_kernel_cudnngemm_swigludense_blockscaled_gemm_persistent_swiglu_interleaved_quantSm100BlockScaledPersistentDenseGemmKernel_object_at__TiledMMA_ThrLayoutVMNK11110000_Permuta_0) ;  /* 0xffffffbc02507950 */ /* 0x000fea0003c3ffff */
.L_x_47:
[----:B------:R-:W-:-:S00]  /*42c0*/  BRA `(.L_x_47) ;  /* 0xfffffffc00fc7947 */ /* 0x000fc0000383ffff */
[----:B------:R-:W-:-:S00]  /*42d0*/  NOP ;  /* 0x0000000000007918 */ /* 0x000fc00000000000 */
        /* <DEDUP_REMOVED lines=10> */
.L_x_50:


//--------------------- .nv.shared.kernel_cutlass_kernel_cudnngemm_swigludense_blockscaled_gemm_persistent_swiglu_interleaved_quantSm100BlockScaledPersistentDenseGemmKernel_object_at__TiledMMA_ThrLayoutVMNK11110000_Permuta_0 --------------------------
	.section	.nv.shared.kernel_cutlass_kernel_cudnngemm_swigludense_blockscaled_gemm_persistent_swiglu_interleaved_quantSm100BlockScaledPersistentDenseGemmKernel_object_at__TiledMMA_ThrLayoutVMNK11110000_Permuta_0,"aw",@nobits
	.sectionflags	@""
	.align	1024
	.zero		1024


//--------------------- .nv.shared.reserved.0     --------------------------
	.section	.nv.shared.reserved.0,"aw",@nobits
	.align	8
	.weak		__nv_reservedSMEM_offset_0_alias
	.size		__nv_reservedSMEM_offset_0_alias, 0, 64
	.other		__nv_reservedSMEM_offset_0_alias,@"STO_CUDA_RESERVED_SHARED STV_DEFAULT"
__nv_reservedSMEM_offset_0_alias:
	.zero		0
.nv.shared.reserved.0:
	.zero		64
	.weak		__nv_reservedSMEM_allocation_phase
	.type		__nv_reservedSMEM_allocation_phase,@object
	.size		__nv_reservedSMEM_allocation_phase,(.L_0 - __nv_reservedSMEM_allocation_phase)
__nv_reservedSMEM_allocation_phase:
	.zero		1
.L_0:
	.zero		7
	.weak		__nv_reservedSMEM_devtool_atexit_pc
	.type		__nv_reservedSMEM_devtool_atexit_pc,@object
	.size		__nv_reservedSMEM_devtool_atexit_pc,(__nv_reservedSMEM_allocation_mask - __nv_reservedSMEM_devtool_atexit_pc)
__nv_reservedSMEM_devtool_atexit_pc:
	.zero		8
	.weak		__nv_reservedSMEM_allocation_mask
	.type		__nv_reservedSMEM_allocation_mask,@object
	.size		__nv_reservedSMEM_allocation_mask,(.L_2 - __nv_reservedSMEM_allocation_mask)
__nv_reservedSMEM_allocation_mask:
	.zero		4
.L_2:


//--------------------- .nv.constant0.kernel_cutlass_kernel_cudnngemm_swigludense_blockscaled_gemm_persistent_swiglu_interleaved_quantSm100BlockScaledPersistentDenseGemmKernel_object_at__TiledMMA_ThrLayoutVMNK11110000_Permuta_0 --------------------------
	.section	.nv.constant0.kernel_cutlass_kernel_cudnngemm_swigludense_blockscaled_gemm_persistent_swiglu_interleaved_quantSm100BlockScaledPersistentDenseGemmKernel_object_at__TiledMMA_ThrLayoutVMNK11110000_Permuta_0,"a",@progbits
	.sectionflags	@""
	.align	4
.nv.constant0.kernel_cutlass_kernel_cudnngemm_swigludense_blockscaled_gemm_persistent_swiglu_interleaved_quantSm100BlockScaledPersistentDenseGemmKernel_object_at__TiledMMA_ThrLayoutVMNK11110000_Permuta_0:
	.zero		1768


//--------------------- SYMBOLS --------------------------

	.type		.nv.reservedSmem.offset0,@object
	.size		.nv.reservedSmem.offset0,0x4
	.type		.nv.reservedSmem.cap,@object
	.size		.nv.reservedSmem.cap,0x4
